// auto-generated by cutlass_sweep.gemm — config: {"arch": "sm_90", "cluster_m": 2, "cluster_n": 2, "dtype": "e5m2", "stages": 0, "tile_k": 64, "tile_m": 128, "tile_n": 256}
#include "cutlass/cutlass.h"
#include "cutlass/gemm/collective/collective_builder.hpp"
#include "cutlass/gemm/device/gemm_universal_adapter.h"
#include "cutlass/gemm/kernel/gemm_universal.hpp"
#include "cutlass/epilogue/collective/collective_builder.hpp"

using ElemA = cutlass::float_e5m2_t;
using ElemB = cutlass::float_e5m2_t;
using ElemCD = cutlass::float_e5m2_t;
using Acc  = float;
using TileShape    = cute::Shape<cute::_128, cute::_256, cute::_64>;
using ClusterShape = cute::Shape<cute::_2, cute::_2, cute::_1>;

using CollectiveEpilogue = typename cutlass::epilogue::collective::CollectiveBuilder<
    cutlass::arch::Sm90, cutlass::arch::OpClassTensorOp,
    TileShape, ClusterShape,
    cutlass::epilogue::collective::EpilogueTileAuto,
    Acc, Acc,
    ElemCD, cutlass::layout::RowMajor, 128 / cutlass::sizeof_bits<ElemCD>::value,
    ElemCD, cutlass::layout::RowMajor, 128 / cutlass::sizeof_bits<ElemCD>::value,
    cutlass::epilogue::collective::EpilogueScheduleAuto
  >::CollectiveOp;

using CollectiveMainloop = typename cutlass::gemm::collective::CollectiveBuilder<
    cutlass::arch::Sm90, cutlass::arch::OpClassTensorOp,
    ElemA, cutlass::layout::RowMajor, 128 / cutlass::sizeof_bits<ElemA>::value,
    ElemB, cutlass::layout::ColumnMajor, 128 / cutlass::sizeof_bits<ElemB>::value,
    Acc,
    TileShape, ClusterShape,
    cutlass::gemm::collective::StageCountAutoCarveout<static_cast<int>(sizeof(typename CollectiveEpilogue::SharedStorage))>,
    cutlass::gemm::collective::KernelScheduleAuto
  >::CollectiveOp;

using GemmKernel = cutlass::gemm::kernel::GemmUniversal<
    cute::Shape<int,int,int,int>,
    CollectiveMainloop,
    CollectiveEpilogue
>;
using Gemm = cutlass::gemm::device::GemmUniversalAdapter<GemmKernel>;

// Force the device kernel symbol into the cubin without needing a host main.
auto* _anchor = &cutlass::device_kernel<GemmKernel>;


// ===== COMPILED SASS (sm_90a) =====

	.target	sm_90a

	.elftype	@"ET_EXEC"


//--------------------- .note.nv.tkinfo           --------------------------
	.section	.note.nv.tkinfo,"",@"SHT_NOTE"
	.sectionflags	@"SHF_NOTE_NV_TKINFO"
	.tkinfo
        /*0018*/ 	.word	0x00000002
        /*0030*/ 	.string	""
        /*0030*/ 	.string	"ptxas"
        /*0030*/ 	.string	"Cuda compilation tools, release 13.0, V13.0.88"
        /*0030*/ 	.string	"Build cuda_13.0.r13.0/compiler.36424714_0"
        /*0030*/ 	.string	"-arch sm_90a -m 64 "



//--------------------- .note.nv.cuinfo           --------------------------
	.section	.note.nv.cuinfo,"",@"SHT_NOTE"
	.sectionflags	@"SHF_NOTE_NV_CUINFO"
        /*0018*/ 	.short	0x0002
        /*001a*/ 	.short	0x005a
        /*001c*/ 	.short	0x0082
	.zero		2


//--------------------- .nv.info                  --------------------------
	.section	.nv.info,"",@"SHT_CUDA_INFO"
	.align	4


	//----- nvinfo : EIATTR_REGCOUNT
	.align		4
        /*0000*/ 	.byte	0x04, 0x2f
        /*0002*/ 	.short	(.L_12 - .L_11)
	.align		4
.L_11:
        /*0004*/ 	.word	index@(_ZN7cutlass13device_kernelINS_4gemm6kernel13GemmUniversalIN4cute5tupleIJiiiiEEENS1_10collective13CollectiveMmaINS1_37MainloopSm90TmaGmmaWarpSpecializedFP8ILi9ENS5_IJNS4_1CILi2EEESB_NSA_ILi1EEEEEENS1_35KernelTmaWarpSpecializedCooperativeEEENS5_IJNSA_ILi128EEENSA_ILi256EEENSA_ILi64EEEEEENS_12float_e5m2_tENS5_IJlSC_lEEESK_SL_NS4_8TiledMMAINS4_8MMA_AtomIJNS4_4SM904GMMA31MMA_64x256x32_F32E5M2E5M2_SS_TNILNSP_7ScaleInE1ELSR_1EEEEEENS4_6LayoutINS5_IJSB_SC_SC_EEENS5_IJSC_NSA_ILi0EEESW_EEEEENS5_IJNS4_10UnderscoreESZ_SZ_EEEEENS4_23SM90_TMA_LOAD_MULTICASTENS4_14ComposedLayoutINS4_7SwizzleILi2ELi4ELi3EEENS4_18smem_ptr_flag_bitsILi8EEENSU_INS5_IJNSA_ILi8EEESI_EEENS5_IJSI_SC_EEEEEEEvNS4_8identityES12_S1C_vS1D_EENS_8epilogue10collective6detail29Sm90TmaWarpSpecializedAdapterINS1G_15DefaultEpilogueISK_SL_SL_NS1F_6thread17LinearCombinationISK_Li1EffLNS1K_9ScaleType4KindE0ELNS_15FloatRoundStyleE2ESK_EENS1_15EpilogueDefaultEEEEEvvEEEEvNT_6ParamsE)
        /*0008*/ 	.word	0x000000a8


	//----- nvinfo : EIATTR_FRAME_SIZE
	.align		4
.L_12:
        /*000c*/ 	.byte	0x04, 0x11
        /*000e*/ 	.short	(.L_14 - .L_13)
	.align		4
.L_13:
        /*0010*/ 	.word	index@(_ZN7cutlass13device_kernelINS_4gemm6kernel13GemmUniversalIN4cute5tupleIJiiiiEEENS1_10collective13CollectiveMmaINS1_37MainloopSm90TmaGmmaWarpSpecializedFP8ILi9ENS5_IJNS4_1CILi2EEESB_NSA_ILi1EEEEEENS1_35KernelTmaWarpSpecializedCooperativeEEENS5_IJNSA_ILi128EEENSA_ILi256EEENSA_ILi64EEEEEENS_12float_e5m2_tENS5_IJlSC_lEEESK_SL_NS4_8TiledMMAINS4_8MMA_AtomIJNS4_4SM904GMMA31MMA_64x256x32_F32E5M2E5M2_SS_TNILNSP_7ScaleInE1ELSR_1EEEEEENS4_6LayoutINS5_IJSB_SC_SC_EEENS5_IJSC_NSA_ILi0EEESW_EEEEENS5_IJNS4_10UnderscoreESZ_SZ_EEEEENS4_23SM90_TMA_LOAD_MULTICASTENS4_14ComposedLayoutINS4_7SwizzleILi2ELi4ELi3EEENS4_18smem_ptr_flag_bitsILi8EEENSU_INS5_IJNSA_ILi8EEESI_EEENS5_IJSI_SC_EEEEEEEvNS4_8identityES12_S1C_vS1D_EENS_8epilogue10collective6detail29Sm90TmaWarpSpecializedAdapterINS1G_15DefaultEpilogueISK_SL_SL_NS1F_6thread17LinearCombinationISK_Li1EffLNS1K_9ScaleType4KindE0ELNS_15FloatRoundStyleE2ESK_EENS1_15EpilogueDefaultEEEEEvvEEEEvNT_6ParamsE)
        /*0014*/ 	.word	0x00000108


	//----- nvinfo : EIATTR_MIN_STACK_SIZE
	.align		4
.L_14:
        /*0018*/ 	.byte	0x04, 0x12
        /*001a*/ 	.short	(.L_16 - .L_15)
	.align		4
.L_15:
        /*001c*/ 	.word	index@(_ZN7cutlass13device_kernelINS_4gemm6kernel13GemmUniversalIN4cute5tupleIJiiiiEEENS1_10collective13CollectiveMmaINS1_37MainloopSm90TmaGmmaWarpSpecializedFP8ILi9ENS5_IJNS4_1CILi2EEESB_NSA_ILi1EEEEEENS1_35KernelTmaWarpSpecializedCooperativeEEENS5_IJNSA_ILi128EEENSA_ILi256EEENSA_ILi64EEEEEENS_12float_e5m2_tENS5_IJlSC_lEEESK_SL_NS4_8TiledMMAINS4_8MMA_AtomIJNS4_4SM904GMMA31MMA_64x256x32_F32E5M2E5M2_SS_TNILNSP_7ScaleInE1ELSR_1EEEEEENS4_6LayoutINS5_IJSB_SC_SC_EEENS5_IJSC_NSA_ILi0EEESW_EEEEENS5_IJNS4_10UnderscoreESZ_SZ_EEEEENS4_23SM90_TMA_LOAD_MULTICASTENS4_14ComposedLayoutINS4_7SwizzleILi2ELi4ELi3EEENS4_18smem_ptr_flag_bitsILi8EEENSU_INS5_IJNSA_ILi8EEESI_EEENS5_IJSI_SC_EEEEEEEvNS4_8identityES12_S1C_vS1D_EENS_8epilogue10collective6detail29Sm90TmaWarpSpecializedAdapterINS1G_15DefaultEpilogueISK_SL_SL_NS1F_6thread17LinearCombinationISK_Li1EffLNS1K_9ScaleType4KindE0ELNS_15FloatRoundStyleE2ESK_EENS1_15EpilogueDefaultEEEEEvvEEEEvNT_6ParamsE)
        /*0020*/ 	.word	0x00000108
.L_16:


//--------------------- .nv.compat                --------------------------
	.section	.nv.compat,"",@"SHT_CUDA_COMPAT_INFO"
	.align	4
        /*0000*/ 	.byte	0x02, 0x09, 0x01, 0x00, 0x02, 0x02, 0x04, 0x00, 0x02, 0x05, 0x05, 0x00, 0x03, 0x07, 0x01, 0x01
        /*0010*/ 	.byte	0x02, 0x03, 0x01, 0x00, 0x02, 0x06, 0x01, 0x00, 0x04, 0x0b, 0x08, 0x00, 0x00, 0x00, 0x00, 0x00
        /*0020*/ 	.byte	0x00, 0x00, 0x00, 0x00


//--------------------- .nv.info._ZN7cutlass13device_kernelINS_4gemm6kernel13GemmUniversalIN4cute5tupleIJiiiiEEENS1_10collective13CollectiveMmaINS1_37MainloopSm90TmaGmmaWarpSpecializedFP8ILi9ENS5_IJNS4_1CILi2EEESB_NSA_ILi1EEEEEENS1_35KernelTmaWarpSpecializedCooperativeEEENS5_IJNSA_ILi128EEENSA_ILi256EEENSA_ILi64EEEEEENS_12float_e5m2_tENS5_IJlSC_lEEESK_SL_NS4_8TiledMMAINS4_8MMA_AtomIJNS4_4SM904GMMA31MMA_64x256x32_F32E5M2E5M2_SS_TNILNSP_7ScaleInE1ELSR_1EEEEEENS4_6LayoutINS5_IJSB_SC_SC_EEENS5_IJSC_NSA_ILi0EEESW_EEEEENS5_IJNS4_10UnderscoreESZ_SZ_EEEEENS4_23SM90_TMA_LOAD_MULTICASTENS4_14ComposedLayoutINS4_7SwizzleILi2ELi4ELi3EEENS4_18smem_ptr_flag_bitsILi8EEENSU_INS5_IJNSA_ILi8EEESI_EEENS5_IJSI_SC_EEEEEEEvNS4_8identityES12_S1C_vS1D_EENS_8epilogue10collective6detail29Sm90TmaWarpSpecializedAdapterINS1G_15DefaultEpilogueISK_SL_SL_NS1F_6thread17LinearCombinationISK_Li1EffLNS1K_9ScaleType4KindE0ELNS_15FloatRoundStyleE2ESK_EENS1_15EpilogueDefaultEEEEEvvEEEEvNT_6ParamsE --------------------------
	.section	.nv.info._ZN7cutlass13device_kernelINS_4gemm6kernel13GemmUniversalIN4cute5tupleIJiiiiEEENS1_10collective13CollectiveMmaINS1_37MainloopSm90TmaGmmaWarpSpecializedFP8ILi9ENS5_IJNS4_1CILi2EEESB_NSA_ILi1EEEEEENS1_35KernelTmaWarpSpecializedCooperativeEEENS5_IJNSA_ILi128EEENSA_ILi256EEENSA_ILi64EEEEEENS_12float_e5m2_tENS5_IJlSC_lEEESK_SL_NS4_8TiledMMAINS4_8MMA_AtomIJNS4_4SM904GMMA31MMA_64x256x32_F32E5M2E5M2_SS_TNILNSP_7ScaleInE1ELSR_1EEEEEENS4_6LayoutINS5_IJSB_SC_SC_EEENS5_IJSC_NSA_ILi0EEESW_EEEEENS5_IJNS4_10UnderscoreESZ_SZ_EEEEENS4_23SM90_TMA_LOAD_MULTICASTENS4_14ComposedLayoutINS4_7SwizzleILi2ELi4ELi3EEENS4_18smem_ptr_flag_bitsILi8EEENSU_INS5_IJNSA_ILi8EEESI_EEENS5_IJSI_SC_EEEEEEEvNS4_8identityES12_S1C_vS1D_EENS_8epilogue10collective6detail29Sm90TmaWarpSpecializedAdapterINS1G_15DefaultEpilogueISK_SL_SL_NS1F_6thread17LinearCombinationISK_Li1EffLNS1K_9ScaleType4KindE0ELNS_15FloatRoundStyleE2ESK_EENS1_15EpilogueDefaultEEEEEvvEEEEvNT_6ParamsE,"",@"SHT_CUDA_INFO"
	.sectionflags	@""
	.align	4


	//----- nvinfo : EIATTR_CUDA_API_VERSION
	.align		4
        /*0000*/ 	.byte	0x04, 0x37
        /*0002*/ 	.short	(.L_18 - .L_17)
.L_17:
        /*0004*/ 	.word	0x00000082


	//----- nvinfo : EIATTR_KPARAM_INFO
	.align		4
.L_18:
        /*0008*/ 	.byte	0x04, 0x17
        /*000a*/ 	.short	(.L_20 - .L_19)
.L_19:
        /*000c*/ 	.word	0x00000000
        /*0010*/ 	.short	0x0000
        /*0012*/ 	.short	0x0070
        /*0014*/ 	.byte	0x00, 0xf0, 0x01, 0x10


	//----- nvinfo : EIATTR_SPARSE_MMA_MASK
	.align		4
.L_20:
        /*0018*/ 	.byte	0x03, 0x50
        /*001a*/ 	.short	0x0000


	//----- nvinfo : EIATTR_MAXREG_COUNT
	.align		4
        /*001c*/ 	.byte	0x03, 0x1b
        /*001e*/ 	.short	0x00a8


	//----- nvinfo : EIATTR_NUM_BARRIERS
	.align		4
        /*0020*/ 	.byte	0x02, 0x4c
        /*0022*/ 	.byte	0x01
	.zero		1


	//----- nvinfo : EIATTR_ANNOTATIONS
	.align		4
        /*0024*/ 	.byte	0x04, 0x55
        /*0026*/ 	.short	(.L_22 - .L_21)


	//   ....[0]....
.L_21:
        /*0028*/ 	.word	0x00000001
        /*002c*/ 	.byte	0xe0, 0x07, 0x00, 0x00, 0x01, 0x00, 0x00, 0x00, 0xd0, 0x08, 0x00, 0x00, 0x01, 0x00, 0x00, 0x00
        /* <DEDUP_REMOVED lines=198> */
        /*0c9c*/ 	.byte	0xe0, 0x07, 0x01, 0x00


	//----- nvinfo : EIATTR_MERCURY_ISA_VERSION
	.align		4
.L_22:
        /*0ca0*/ 	.byte	0x03, 0x5f
        /*0ca2*/ 	.short	0x0101


	//----- nvinfo : EIATTR_INT_WARP_WIDE_INSTR_OFFSETS
	.align		4
        /*0ca4*/ 	.byte	0x04, 0x31
        /*0ca6*/ 	.short	(.L_24 - .L_23)


	//   ....[0]....
.L_23:
        /*0ca8*/ 	.word	0x00000620


	//   ....[1]....
        /*0cac*/ 	.word	0x00000640


	//   ....[2]....
        /*0cb0*/ 	.word	0x000007b0


	//----- nvinfo : EIATTR_COOP_GROUP_MASK_REGIDS
	.align		4
.L_24:
        /*0cb4*/ 	.byte	0x04, 0x29
        /*0cb6*/ 	.short	(.L_26 - .L_25)


	//   ....[0]....
.L_25:
        /*0cb8*/ 	.word	0xffffffff


	//   ....[1]....
        /*0cbc*/ 	.word	0xffffffff


	//   ....[2]....
        /*0cc0*/ 	.word	0xffffffff


	//   ....[3]....
        /*0cc4*/ 	.word	0xffffffff


	//   ....[4]....
        /*0cc8*/ 	.word	0xffffffff


	//   ....[5]....
        /*0ccc*/ 	.word	0xffffffff


	//----- nvinfo : EIATTR_COOP_GROUP_INSTR_OFFSETS
	.align		4
.L_26:
        /*0cd0*/ 	.byte	0x04, 0x28
        /*0cd2*/ 	.short	(.L_28 - .L_27)


	//   ....[0]....
.L_27:
        /*0cd4*/ 	.word	0x00000070


	//   ....[1]....
        /*0cd8*/ 	.word	0x00000080


	//   ....[2]....
        /*0cdc*/ 	.word	0x000001a0


	//   ....[3]....
        /*0ce0*/ 	.word	0x00000490


	//   ....[4]....
        /*0ce4*/ 	.word	0x00000910


	//   ....[5]....
        /*0ce8*/ 	.word	0x00001690


	//----- nvinfo : EIATTR_REG_RECONFIG
	.align		4
.L_28:
        /*0cec*/ 	.byte	0x01, 0x54
	.zero		2


	//----- nvinfo : EIATTR_MBARRIER_INSTR_OFFSETS
	.align		4
        /*0cf0*/ 	.byte	0x04, 0x39
        /*0cf2*/ 	.short	(.L_30 - .L_29)


	//   ....[0]....
.L_29:
        /*0cf4*/ 	.word	0x00000340
        /*0cf8*/ 	.word	0x000000ff
        /*0cfc*/ 	.word	0x00000000
        /*0d00*/ 	.short	0x0100
        /*0d02*/ 	.byte	0x09
	.zero		1


	//   ....[1]....
        /*0d04*/ 	.word	0x00000350
        /*0d08*/ 	.word	0x000000ff
        /*0d0c*/ 	.word	0x00000048
        /*0d10*/ 	.short	0x0100
        /*0d12*/ 	.byte	0x09
	.zero		1


	//   ....[2]....
        /*0d14*/ 	.word	0x00000360
        /*0d18*/ 	.word	0x000000ff
        /*0d1c*/ 	.word	0x00000008
        /*0d20*/ 	.short	0x0100
        /*0d22*/ 	.byte	0x09
	.zero		1


	//   ....[3]....
        /*0d24*/ 	.word	0x00000370
        /*0d28*/ 	.word	0x000000ff
        /*0d2c*/ 	.word	0x00000050
        /*0d30*/ 	.short	0x0100
        /*0d32*/ 	.byte	0x09
	.zero		1


	//   ....[4]....
        /*0d34*/ 	.word	0x00000380
        /*0d38*/ 	.word	0x000000ff
        /*0d3c*/ 	.word	0x00000010
        /*0d40*/ 	.short	0x0100
        /*0d42*/ 	.byte	0x09
	.zero		1


	//   ....[5]....
        /*0d44*/ 	.word	0x00000390
        /*0d48*/ 	.word	0x000000ff
        /*0d4c*/ 	.word	0x00000058
        /*0d50*/ 	.short	0x0100
        /*0d52*/ 	.byte	0x09
	.zero		1


	//   ....[6]....
        /*0d54*/ 	.word	0x000003a0
        /*0d58*/ 	.word	0x000000ff
        /*0d5c*/ 	.word	0x00000018
        /*0d60*/ 	.short	0x0100
        /*0d62*/ 	.byte	0x09
	.zero		1


	//   ....[7]....
        /*0d64*/ 	.word	0x000003b0
        /*0d68*/ 	.word	0x000000ff
        /*0d6c*/ 	.word	0x00000060
        /*0d70*/ 	.short	0x0100
        /*0d72*/ 	.byte	0x09
	.zero		1


	//   ....[8]....
        /*0d74*/ 	.word	0x000003c0
        /*0d78*/ 	.word	0x000000ff
        /*0d7c*/ 	.word	0x00000020
        /*0d80*/ 	.short	0x0100
        /*0d82*/ 	.byte	0x09
	.zero		1


	//   ....[9]....
        /*0d84*/ 	.word	0x000003d0
        /*0d88*/ 	.word	0x000000ff
        /*0d8c*/ 	.word	0x00000068
        /*0d90*/ 	.short	0x0100
        /*0d92*/ 	.byte	0x09
	.zero		1


	//   ....[10]....
        /*0d94*/ 	.word	0x000003e0
        /*0d98*/ 	.word	0x000000ff
        /*0d9c*/ 	.word	0x00000028
        /*0da0*/ 	.short	0x0100
        /*0da2*/ 	.byte	0x09
	.zero		1


	//   ....[11]....
        /*0da4*/ 	.word	0x000003f0
        /*0da8*/ 	.word	0x000000ff
        /*0dac*/ 	.word	0x00000070
        /*0db0*/ 	.short	0x0100
        /*0db2*/ 	.byte	0x09
	.zero		1


	//   ....[12]....
        /*0db4*/ 	.word	0x00000400
        /*0db8*/ 	.word	0x000000ff
        /*0dbc*/ 	.word	0x00000030
        /*0dc0*/ 	.short	0x0100
        /*0dc2*/ 	.byte	0x09
	.zero		1


	//   ....[13]....
        /*0dc4*/ 	.word	0x00000410
        /*0dc8*/ 	.word	0x000000ff
        /*0dcc*/ 	.word	0x00000078
        /*0dd0*/ 	.short	0x0100
        /*0dd2*/ 	.byte	0x09
	.zero		1


	//   ....[14]....
        /*0dd4*/ 	.word	0x00000420
        /*0dd8*/ 	.word	0x000000ff
        /*0ddc*/ 	.word	0x00000038
        /*0de0*/ 	.short	0x0100
        /*0de2*/ 	.byte	0x09
	.zero		1


	//   ....[15]....
        /*0de4*/ 	.word	0x00000430
        /*0de8*/ 	.word	0x000000ff
        /*0dec*/ 	.word	0x00000080
        /*0df0*/ 	.short	0x0100
        /*0df2*/ 	.byte	0x09
	.zero		1


	//   ....[16]....
        /*0df4*/ 	.word	0x00000440
        /*0df8*/ 	.word	0x000000ff
        /*0dfc*/ 	.word	0x00000040
        /*0e00*/ 	.short	0x0100
        /*0e02*/ 	.byte	0x09
	.zero		1


	//   ....[17]....
        /*0e04*/ 	.word	0x00000450
        /*0e08*/ 	.word	0x000000ff
        /*0e0c*/ 	.word	0x00000088
        /*0e10*/ 	.short	0x0100
        /*0e12*/ 	.byte	0x09
	.zero		1


	//   ....[18]....
        /*0e14*/ 	.word	0x00000840
        /*0e18*/ 	.word	0x000000ff
        /*0e1c*/ 	.word	0x000000a0
        /*0e20*/ 	.short	0x0100
        /*0e22*/ 	.byte	0x06
	.zero		1


	//   ....[19]....
        /*0e24*/ 	.word	0x000008b0
        /*0e28*/ 	.word	0x000000ff
        /*0e2c*/ 	.word	0x000000a8
        /*0e30*/ 	.short	0x0100
        /*0e32*/ 	.byte	0x06
	.zero		1


	//   ....[20]....
        /*0e34*/ 	.word	0x00001ea0
        /*0e38*/ 	.word	0x000000ff
        /*0e3c*/ 	.word	0x00000000
        /*0e40*/ 	.short	0x010a
        /*0e42*/ 	.byte	0x06
	.zero		1


	//   ....[21]....
        /*0e44*/ 	.word	0x00001ee0
        /*0e48*/ 	.word	0x000000ff
        /*0e4c*/ 	.word	0x00000000
        /*0e50*/ 	.short	0x010a
        /*0e52*/ 	.byte	0x06
	.zero		1


	//   ....[22]....
        /*0e54*/ 	.word	0x000030f0
        /*0e58*/ 	.word	0x000000ff
        /*0e5c*/ 	.word	0x00000000
        /*0e60*/ 	.short	0x010a
        /*0e62*/ 	.byte	0x09
	.zero		1


	//   ....[23]....
        /*0e64*/ 	.word	0x00003130
        /*0e68*/ 	.word	0x000000ff
        /*0e6c*/ 	.word	0x00000000
        /*0e70*/ 	.short	0x010a
        /*0e72*/ 	.byte	0x09
	.zero		1


	//   ....[24]....
        /*0e74*/ 	.word	0x000041c0
        /*0e78*/ 	.word	0x000000e5
        /*0e7c*/ 	.word	0x00000000
        /*0e80*/ 	.short	0x0101
        /*0e82*/ 	.byte	0x3f
	.zero		1


	//   ....[25]....
        /*0e84*/ 	.word	0x000053e0
        /*0e88*/ 	.word	0x00000018
        /*0e8c*/ 	.word	0x00000000
        /*0e90*/ 	.short	0x0101
        /*0e92*/ 	.byte	0x3f
	.zero		1


	//   ....[26]....
        /*0e94*/ 	.word	0x0000f6f0
        /*0e98*/ 	.word	0x0000000b
        /*0e9c*/ 	.word	0x00000048
        /*0ea0*/ 	.short	0x010a
        /*0ea2*/ 	.byte	0x3f
	.zero		1


	//   ....[27]....
        /*0ea4*/ 	.word	0x0000fae0
        /*0ea8*/ 	.word	0x00000004
        /*0eac*/ 	.word	0x000000a8
        /*0eb0*/ 	.short	0x0101
        /*0eb2*/ 	.byte	0x3f
	.zero		1


	//   ....[28]....
        /*0eb4*/ 	.word	0x00010260
        /*0eb8*/ 	.word	0x00000007
        /*0ebc*/ 	.word	0x00000000
        /*0ec0*/ 	.short	0x010a
        /*0ec2*/ 	.byte	0x3f
	.zero		1


	//   ....[29]....
        /*0ec4*/ 	.word	0x000102e0
        /*0ec8*/ 	.word	0x00000009
        /*0ecc*/ 	.word	0x00000000
        /*0ed0*/ 	.short	0x010a
        /*0ed2*/ 	.byte	0x3f
	.zero		1


	//   ....[30]....
        /*0ed4*/ 	.word	0x00010370
        /*0ed8*/ 	.word	0x00000006
        /*0edc*/ 	.word	0x00000000
        /*0ee0*/ 	.short	0x010a
        /*0ee2*/ 	.byte	0x3f
	.zero		1


	//   ....[31]....
        /*0ee4*/ 	.word	0x00010400
        /*0ee8*/ 	.word	0x00000009
        /*0eec*/ 	.word	0x00000000
        /*0ef0*/ 	.short	0x010a
        /*0ef2*/ 	.byte	0x3f
	.zero		1


	//   ....[32]....
        /*0ef4*/ 	.word	0x00010490
        /*0ef8*/ 	.word	0x00000006
        /*0efc*/ 	.word	0x00000000
        /*0f00*/ 	.short	0x010a
        /*0f02*/ 	.byte	0x3f
	.zero		1


	//   ....[33]....
        /*0f04*/ 	.word	0x00010520
        /*0f08*/ 	.word	0x00000009
        /*0f0c*/ 	.word	0x00000000
        /*0f10*/ 	.short	0x010a
        /*0f12*/ 	.byte	0x3f
	.zero		1


	//   ....[34]....
        /*0f14*/ 	.word	0x000105b0
        /*0f18*/ 	.word	0x00000006
        /*0f1c*/ 	.word	0x00000000
        /*0f20*/ 	.short	0x010a
        /*0f22*/ 	.byte	0x3f
	.zero		1


	//   ....[35]....
        /*0f24*/ 	.word	0x00010640
        /*0f28*/ 	.word	0x00000009
        /*0f2c*/ 	.word	0x00000000
        /*0f30*/ 	.short	0x010a
        /*0f32*/ 	.byte	0x3f
	.zero		1


	//   ....[36]....
        /*0f34*/ 	.word	0x000106d0
        /*0f38*/ 	.word	0x00000003
        /*0f3c*/ 	.word	0x00000000
        /*0f40*/ 	.short	0x010a
        /*0f42*/ 	.byte	0x3f
	.zero		1


	//   ....[37]....
        /*0f44*/ 	.word	0x00010740
        /*0f48*/ 	.word	0x00000003
        /*0f4c*/ 	.word	0x00000000
        /*0f50*/ 	.short	0x010a
        /*0f52*/ 	.byte	0x3f
	.zero		1


	//   ....[38]....
        /*0f54*/ 	.word	0x000107b0
        /*0f58*/ 	.word	0x00000000
        /*0f5c*/ 	.word	0x00000000
        /*0f60*/ 	.short	0x010a
        /*0f62*/ 	.byte	0x3f
	.zero		1


	//   ....[39]....
        /*0f64*/ 	.word	0x00010890
        /*0f68*/ 	.word	0x0000000b
        /*0f6c*/ 	.word	0x00000048
        /*0f70*/ 	.short	0x010a
        /*0f72*/ 	.byte	0x3f
	.zero		1


	//   ....[40]....
        /*0f74*/ 	.word	0x00010960
        /*0f78*/ 	.word	0x00000007
        /*0f7c*/ 	.word	0x00000000
        /*0f80*/ 	.short	0x010a
        /*0f82*/ 	.byte	0x3f
	.zero		1


	//   ....[41]....
        /*0f84*/ 	.word	0x000109b0
        /*0f88*/ 	.word	0x00000009
        /*0f8c*/ 	.word	0x00000000
        /*0f90*/ 	.short	0x010a
        /*0f92*/ 	.byte	0x3f
	.zero		1


	//   ....[42]....
        /*0f94*/ 	.word	0x00010a00
        /*0f98*/ 	.word	0x00000006
        /*0f9c*/ 	.word	0x00000000
        /*0fa0*/ 	.short	0x010a
        /*0fa2*/ 	.byte	0x3f
	.zero		1


	//   ....[43]....
        /*0fa4*/ 	.word	0x00010a50
        /*0fa8*/ 	.word	0x00000009
        /*0fac*/ 	.word	0x00000000
        /*0fb0*/ 	.short	0x010a
        /*0fb2*/ 	.byte	0x3f
	.zero		1


	//   ....[44]....
        /*0fb4*/ 	.word	0x00010aa0
        /*0fb8*/ 	.word	0x00000006
        /*0fbc*/ 	.word	0x00000000
        /*0fc0*/ 	.short	0x010a
        /*0fc2*/ 	.byte	0x3f
	.zero		1


	//   ....[45]....
        /*0fc4*/ 	.word	0x00010af0
        /*0fc8*/ 	.word	0x00000009
        /*0fcc*/ 	.word	0x00000000
        /*0fd0*/ 	.short	0x010a
        /*0fd2*/ 	.byte	0x3f
	.zero		1


	//   ....[46]....
        /*0fd4*/ 	.word	0x00010b40
        /*0fd8*/ 	.word	0x00000006
        /*0fdc*/ 	.word	0x00000000
        /*0fe0*/ 	.short	0x010a
        /*0fe2*/ 	.byte	0x3f
	.zero		1


	//   ....[47]....
        /*0fe4*/ 	.word	0x00010b90
        /*0fe8*/ 	.word	0x00000009
        /*0fec*/ 	.word	0x00000000
        /*0ff0*/ 	.short	0x010a
        /*0ff2*/ 	.byte	0x3f
	.zero		1


	//----- nvinfo : EIATTR_NUM_MBARRIERS
	.align		4
.L_30:
        /*0ff4*/ 	.byte	0x03, 0x38
        /*0ff6*/ 	.short	0x0014


	//----- nvinfo : EIATTR_EXIT_INSTR_OFFSETS
	.align		4
        /*0ff8*/ 	.byte	0x04, 0x1c
        /*0ffa*/ 	.short	(.L_32 - .L_31)


	//   ....[0]....
.L_31:
        /*0ffc*/ 	.word	0x00000aa0


	//   ....[1]....
        /*1000*/ 	.word	0x00001330


	//   ....[2]....
        /*1004*/ 	.word	0x0000ed00


	//   ....[3]....
        /*1008*/ 	.word	0x0000f290


	//   ....[4]....
        /*100c*/ 	.word	0x00010720


	//----- nvinfo : EIATTR_MAX_THREADS
	.align		4
.L_32:
        /*1010*/ 	.byte	0x04, 0x05
        /*1012*/ 	.short	(.L_34 - .L_33)
.L_33:
        /*1014*/ 	.word	0x00000180
        /*1018*/ 	.word	0x00000001
        /*101c*/ 	.word	0x00000001


	//----- nvinfo : EIATTR_CRS_STACK_SIZE
	.align		4
.L_34:
        /*1020*/ 	.byte	0x04, 0x1e
        /*1022*/ 	.short	(.L_36 - .L_35)
.L_35:
        /*1024*/ 	.word	0x00000000


	//----- nvinfo : EIATTR_CBANK_PARAM_SIZE
	.align		4
.L_36:
        /*1028*/ 	.byte	0x03, 0x19
        /*102a*/ 	.short	0x0470


	//----- nvinfo : EIATTR_PARAM_CBANK
	.align		4
        /*102c*/ 	.byte	0x04, 0x0a
        /*102e*/ 	.short	(.L_38 - .L_37)
	.align		4
.L_37:
        /*1030*/ 	.word	index@(.nv.constant0._ZN7cutlass13device_kernelINS_4gemm6kernel13GemmUniversalIN4cute5tupleIJiiiiEEENS1_10collective13CollectiveMmaINS1_37MainloopSm90TmaGmmaWarpSpecializedFP8ILi9ENS5_IJNS4_1CILi2EEESB_NSA_ILi1EEEEEENS1_35KernelTmaWarpSpecializedCooperativeEEENS5_IJNSA_ILi128EEENSA_ILi256EEENSA_ILi64EEEEEENS_12float_e5m2_tENS5_IJlSC_lEEESK_SL_NS4_8TiledMMAINS4_8MMA_AtomIJNS4_4SM904GMMA31MMA_64x256x32_F32E5M2E5M2_SS_TNILNSP_7ScaleInE1ELSR_1EEEEEENS4_6LayoutINS5_IJSB_SC_SC_EEENS5_IJSC_NSA_ILi0EEESW_EEEEENS5_IJNS4_10UnderscoreESZ_SZ_EEEEENS4_23SM90_TMA_LOAD_MULTICASTENS4_14ComposedLayoutINS4_7SwizzleILi2ELi4ELi3EEENS4_18smem_ptr_flag_bitsILi8EEENSU_INS5_IJNSA_ILi8EEESI_EEENS5_IJSI_SC_EEEEEEEvNS4_8identityES12_S1C_vS1D_EENS_8epilogue10collective6detail29Sm90TmaWarpSpecializedAdapterINS1G_15DefaultEpilogueISK_SL_SL_NS1F_6thread17LinearCombinationISK_Li1EffLNS1K_9ScaleType4KindE0ELNS_15FloatRoundStyleE2ESK_EENS1_15EpilogueDefaultEEEEEvvEEEEvNT_6ParamsE)
        /*1034*/ 	.short	0x0210
        /*1036*/ 	.short	0x0470


	//----- nvinfo : EIATTR_SW_WAR
	.align		4
.L_38:
        /*1038*/ 	.byte	0x04, 0x36
        /*103a*/ 	.short	(.L_40 - .L_39)
.L_39:
        /*103c*/ 	.word	0x00000008
.L_40:


//--------------------- .nv.callgraph             --------------------------
	.section	.nv.callgraph,"",@"SHT_CUDA_CALLGRAPH"
	.align	4
	.sectionentsize	8
	.align		4
        /*0000*/ 	.word	0x00000000
	.align		4
        /*0004*/ 	.word	0xffffffff
	.align		4
        /*0008*/ 	.word	0x00000000
	.align		4
        /*000c*/ 	.word	0xfffffffe
	.align		4
        /*0010*/ 	.word	0x00000000
	.align		4
        /*0014*/ 	.word	0xfffffffd
	.align		4
        /*0018*/ 	.word	0x00000000
	.align		4
        /*001c*/ 	.word	0xfffffffc


//--------------------- .nv.constant4             --------------------------
	.section	.nv.constant4,"a",@progbits
	.align	8
	.align		8
.nv.constant4:
        /*0000*/ 	.dword	_ZN39_INTERNAL_97ac9613_4_k_cu_b06e7f01_50374cuda3std3__45__cpo5beginE
	.align		8
        /*0008*/ 	.dword	_ZN39_INTERNAL_97ac9613_4_k_cu_b06e7f01_50374cuda3std3__45__cpo3endE
	.align		8
        /*0010*/ 	.dword	_ZN39_INTERNAL_97ac9613_4_k_cu_b06e7f01_50374cuda3std3__45__cpo6cbeginE
	.align		8
        /*0018*/ 	.dword	_ZN39_INTERNAL_97ac9613_4_k_cu_b06e7f01_50374cuda3std3__45__cpo4cendE
	.align		8
        /*0020*/ 	.dword	_ZN39_INTERNAL_97ac9613_4_k_cu_b06e7f01_50374cuda3std3__441_GLOBAL__N__97ac9613_4_k_cu_b06e7f01_50376ignoreE
	.align		8
        /*0028*/ 	.dword	_ZN39_INTERNAL_97ac9613_4_k_cu_b06e7f01_50374cuda3std3__419piecewise_constructE
	.align		8
        /*0030*/ 	.dword	_ZN39_INTERNAL_97ac9613_4_k_cu_b06e7f01_50374cuda3std3__48in_placeE
	.align		8
        /*0038*/ 	.dword	_ZN39_INTERNAL_97ac9613_4_k_cu_b06e7f01_50374cuda3std6ranges3__45__cpo4swapE
	.align		8
        /*0040*/ 	.dword	_ZN39_INTERNAL_97ac9613_4_k_cu_b06e7f01_50374cuda3std6ranges3__45__cpo9iter_moveE
	.align		8
        /*0048*/ 	.dword	_ZN39_INTERNAL_97ac9613_4_k_cu_b06e7f01_50374cute7productE
	.align		8
        /*0050*/ 	.dword	_ZN39_INTERNAL_97ac9613_4_k_cu_b06e7f01_50374cute1_E


//--------------------- .text._ZN7cutlass13device_kernelINS_4gemm6kernel13GemmUniversalIN4cute5tupleIJiiiiEEENS1_10collective13CollectiveMmaINS1_37MainloopSm90TmaGmmaWarpSpecializedFP8ILi9ENS5_IJNS4_1CILi2EEESB_NSA_ILi1EEEEEENS1_35KernelTmaWarpSpecializedCooperativeEEENS5_IJNSA_ILi128EEENSA_ILi256EEENSA_ILi64EEEEEENS_12float_e5m2_tENS5_IJlSC_lEEESK_SL_NS4_8TiledMMAINS4_8MMA_AtomIJNS4_4SM904GMMA31MMA_64x256x32_F32E5M2E5M2_SS_TNILNSP_7ScaleInE1ELSR_1EEEEEENS4_6LayoutINS5_IJSB_SC_SC_EEENS5_IJSC_NSA_ILi0EEESW_EEEEENS5_IJNS4_10UnderscoreESZ_SZ_EEEEENS4_23SM90_TMA_LOAD_MULTICASTENS4_14ComposedLayoutINS4_7SwizzleILi2ELi4ELi3EEENS4_18smem_ptr_flag_bitsILi8EEENSU_INS5_IJNSA_ILi8EEESI_EEENS5_IJSI_SC_EEEEEEEvNS4_8identityES12_S1C_vS1D_EENS_8epilogue10collective6detail29Sm90TmaWarpSpecializedAdapterINS1G_15DefaultEpilogueISK_SL_SL_NS1F_6thread17LinearCombinationISK_Li1EffLNS1K_9ScaleType4KindE0ELNS_15FloatRoundStyleE2ESK_EENS1_15EpilogueDefaultEEEEEvvEEEEvNT_6ParamsE --------------------------
	.section	.text._ZN7cutlass13device_kernelINS_4gemm6kernel13GemmUniversalIN4cute5tupleIJiiiiEEENS1_10collective13CollectiveMmaINS1_37MainloopSm90TmaGmmaWarpSpecializedFP8ILi9ENS5_IJNS4_1CILi2EEESB_NSA_ILi1EEEEEENS1_35KernelTmaWarpSpecializedCooperativeEEENS5_IJNSA_ILi128EEENSA_ILi256EEENSA_ILi64EEEEEENS_12float_e5m2_tENS5_IJlSC_lEEESK_SL_NS4_8TiledMMAINS4_8MMA_AtomIJNS4_4SM904GMMA31MMA_64x256x32_F32E5M2E5M2_SS_TNILNSP_7ScaleInE1ELSR_1EEEEEENS4_6LayoutINS5_IJSB_SC_SC_EEENS5_IJSC_NSA_ILi0EEESW_EEEEENS5_IJNS4_10UnderscoreESZ_SZ_EEEEENS4_23SM90_TMA_LOAD_MULTICASTENS4_14ComposedLayoutINS4_7SwizzleILi2ELi4ELi3EEENS4_18smem_ptr_flag_bitsILi8EEENSU_INS5_IJNSA_ILi8EEESI_EEENS5_IJSI_SC_EEEEEEEvNS4_8identityES12_S1C_vS1D_EENS_8epilogue10collective6detail29Sm90TmaWarpSpecializedAdapterINS1G_15DefaultEpilogueISK_SL_SL_NS1F_6thread17LinearCombinationISK_Li1EffLNS1K_9ScaleType4KindE0ELNS_15FloatRoundStyleE2ESK_EENS1_15EpilogueDefaultEEEEEvvEEEEvNT_6ParamsE,"ax",@progbits
	.align	128
.text._ZN7cutlass13device_kernelINS_4gemm6kernel13GemmUniversalIN4cute5tupleIJiiiiEEENS1_10collective13CollectiveMmaINS1_37MainloopSm90TmaGmmaWarpSpecializedFP8ILi9ENS5_IJNS4_1CILi2EEESB_NSA_ILi1EEEEEENS1_35KernelTmaWarpSpecializedCooperativeEEENS5_IJNSA_ILi128EEENSA_ILi256EEENSA_ILi64EEEEEENS_12float_e5m2_tENS5_IJlSC_lEEESK_SL_NS4_8TiledMMAINS4_8MMA_AtomIJNS4_4SM904GMMA31MMA_64x256x32_F32E5M2E5M2_SS_TNILNSP_7ScaleInE1ELSR_1EEEEEENS4_6LayoutINS5_IJSB_SC_SC_EEENS5_IJSC_NSA_ILi0EEESW_EEEEENS5_IJNS4_10UnderscoreESZ_SZ_EEEEENS4_23SM90_TMA_LOAD_MULTICASTENS4_14ComposedLayoutINS4_7SwizzleILi2ELi4ELi3EEENS4_18smem_ptr_flag_bitsILi8EEENSU_INS5_IJNSA_ILi8EEESI_EEENS5_IJSI_SC_EEEEEEEvNS4_8identityES12_S1C_vS1D_EENS_8epilogue10collective6detail29Sm90TmaWarpSpecializedAdapterINS1G_15DefaultEpilogueISK_SL_SL_NS1F_6thread17LinearCombinationISK_Li1EffLNS1K_9ScaleType4KindE0ELNS_15FloatRoundStyleE2ESK_EENS1_15EpilogueDefaultEEEEEvvEEEEvNT_6ParamsE:
        .type           _ZN7cutlass13device_kernelINS_4gemm6kernel13GemmUniversalIN4cute5tupleIJiiiiEEENS1_10collective13CollectiveMmaINS1_37MainloopSm90TmaGmmaWarpSpecializedFP8ILi9ENS5_IJNS4_1CILi2EEESB_NSA_ILi1EEEEEENS1_35KernelTmaWarpSpecializedCooperativeEEENS5_IJNSA_ILi128EEENSA_ILi256EEENSA_ILi64EEEEEENS_12float_e5m2_tENS5_IJlSC_lEEESK_SL_NS4_8TiledMMAINS4_8MMA_AtomIJNS4_4SM904GMMA31MMA_64x256x32_F32E5M2E5M2_SS_TNILNSP_7ScaleInE1ELSR_1EEEEEENS4_6LayoutINS5_IJSB_SC_SC_EEENS5_IJSC_NSA_ILi0EEESW_EEEEENS5_IJNS4_10UnderscoreESZ_SZ_EEEEENS4_23SM90_TMA_LOAD_MULTICASTENS4_14ComposedLayoutINS4_7SwizzleILi2ELi4ELi3EEENS4_18smem_ptr_flag_bitsILi8EEENSU_INS5_IJNSA_ILi8EEESI_EEENS5_IJSI_SC_EEEEEEEvNS4_8identityES12_S1C_vS1D_EENS_8epilogue10collective6detail29Sm90TmaWarpSpecializedAdapterINS1G_15DefaultEpilogueISK_SL_SL_NS1F_6thread17LinearCombinationISK_Li1EffLNS1K_9ScaleType4KindE0ELNS_15FloatRoundStyleE2ESK_EENS1_15EpilogueDefaultEEEEEvvEEEEvNT_6ParamsE,@function
        .size           _ZN7cutlass13device_kernelINS_4gemm6kernel13GemmUniversalIN4cute5tupleIJiiiiEEENS1_10collective13CollectiveMmaINS1_37MainloopSm90TmaGmmaWarpSpecializedFP8ILi9ENS5_IJNS4_1CILi2EEESB_NSA_ILi1EEEEEENS1_35KernelTmaWarpSpecializedCooperativeEEENS5_IJNSA_ILi128EEENSA_ILi256EEENSA_ILi64EEEEEENS_12float_e5m2_tENS5_IJlSC_lEEESK_SL_NS4_8TiledMMAINS4_8MMA_AtomIJNS4_4SM904GMMA31MMA_64x256x32_F32E5M2E5M2_SS_TNILNSP_7ScaleInE1ELSR_1EEEEEENS4_6LayoutINS5_IJSB_SC_SC_EEENS5_IJSC_NSA_ILi0EEESW_EEEEENS5_IJNS4_10UnderscoreESZ_SZ_EEEEENS4_23SM90_TMA_LOAD_MULTICASTENS4_14ComposedLayoutINS4_7SwizzleILi2ELi4ELi3EEENS4_18smem_ptr_flag_bitsILi8EEENSU_INS5_IJNSA_ILi8EEESI_EEENS5_IJSI_SC_EEEEEEEvNS4_8identityES12_S1C_vS1D_EENS_8epilogue10collective6detail29Sm90TmaWarpSpecializedAdapterINS1G_15DefaultEpilogueISK_SL_SL_NS1F_6thread17LinearCombinationISK_Li1EffLNS1K_9ScaleType4KindE0ELNS_15FloatRoundStyleE2ESK_EENS1_15EpilogueDefaultEEEEEvvEEEEvNT_6ParamsE,(.L_x_345 - _ZN7cutlass13device_kernelINS_4gemm6kernel13GemmUniversalIN4cute5tupleIJiiiiEEENS1_10collective13CollectiveMmaINS1_37MainloopSm90TmaGmmaWarpSpecializedFP8ILi9ENS5_IJNS4_1CILi2EEESB_NSA_ILi1EEEEEENS1_35KernelTmaWarpSpecializedCooperativeEEENS5_IJNSA_ILi128EEENSA_ILi256EEENSA_ILi64EEEEEENS_12float_e5m2_tENS5_IJlSC_lEEESK_SL_NS4_8TiledMMAINS4_8MMA_AtomIJNS4_4SM904GMMA31MMA_64x256x32_F32E5M2E5M2_SS_TNILNSP_7ScaleInE1ELSR_1EEEEEENS4_6LayoutINS5_IJSB_SC_SC_EEENS5_IJSC_NSA_ILi0EEESW_EEEEENS5_IJNS4_10UnderscoreESZ_SZ_EEEEENS4_23SM90_TMA_LOAD_MULTICASTENS4_14ComposedLayoutINS4_7SwizzleILi2ELi4ELi3EEENS4_18smem_ptr_flag_bitsILi8EEENSU_INS5_IJNSA_ILi8EEESI_EEENS5_IJSI_SC_EEEEEEEvNS4_8identityES12_S1C_vS1D_EENS_8epilogue10collective6detail29Sm90TmaWarpSpecializedAdapterINS1G_15DefaultEpilogueISK_SL_SL_NS1F_6thread17LinearCombinationISK_Li1EffLNS1K_9ScaleType4KindE0ELNS_15FloatRoundStyleE2ESK_EENS1_15EpilogueDefaultEEEEEvvEEEEvNT_6ParamsE)
        .other          _ZN7cutlass13device_kernelINS_4gemm6kernel13GemmUniversalIN4cute5tupleIJiiiiEEENS1_10collective13CollectiveMmaINS1_37MainloopSm90TmaGmmaWarpSpecializedFP8ILi9ENS5_IJNS4_1CILi2EEESB_NSA_ILi1EEEEEENS1_35KernelTmaWarpSpecializedCooperativeEEENS5_IJNSA_ILi128EEENSA_ILi256EEENSA_ILi64EEEEEENS_12float_e5m2_tENS5_IJlSC_lEEESK_SL_NS4_8TiledMMAINS4_8MMA_AtomIJNS4_4SM904GMMA31MMA_64x256x32_F32E5M2E5M2_SS_TNILNSP_7ScaleInE1ELSR_1EEEEEENS4_6LayoutINS5_IJSB_SC_SC_EEENS5_IJSC_NSA_ILi0EEESW_EEEEENS5_IJNS4_10UnderscoreESZ_SZ_EEEEENS4_23SM90_TMA_LOAD_MULTICASTENS4_14ComposedLayoutINS4_7SwizzleILi2ELi4ELi3EEENS4_18smem_ptr_flag_bitsILi8EEENSU_INS5_IJNSA_ILi8EEESI_EEENS5_IJSI_SC_EEEEEEEvNS4_8identityES12_S1C_vS1D_EENS_8epilogue10collective6detail29Sm90TmaWarpSpecializedAdapterINS1G_15DefaultEpilogueISK_SL_SL_NS1F_6thread17LinearCombinationISK_Li1EffLNS1K_9ScaleType4KindE0ELNS_15FloatRoundStyleE2ESK_EENS1_15EpilogueDefaultEEEEEvvEEEEvNT_6ParamsE,@"STO_CUDA_ENTRY STV_DEFAULT"
_ZN7cutlass13device_kernelINS_4gemm6kernel13GemmUniversalIN4cute5tupleIJiiiiEEENS1_10collective13CollectiveMmaINS1_37MainloopSm90TmaGmmaWarpSpecializedFP8ILi9ENS5_IJNS4_1CILi2EEESB_NSA_ILi1EEEEEENS1_35KernelTmaWarpSpecializedCooperativeEEENS5_IJNSA_ILi128EEENSA_ILi256EEENSA_ILi64EEEEEENS_12float_e5m2_tENS5_IJlSC_lEEESK_SL_NS4_8TiledMMAINS4_8MMA_AtomIJNS4_4SM904GMMA31MMA_64x256x32_F32E5M2E5M2_SS_TNILNSP_7ScaleInE1ELSR_1EEEEEENS4_6LayoutINS5_IJSB_SC_SC_EEENS5_IJSC_NSA_ILi0EEESW_EEEEENS5_IJNS4_10UnderscoreESZ_SZ_EEEEENS4_23SM90_TMA_LOAD_MULTICASTENS4_14ComposedLayoutINS4_7SwizzleILi2ELi4ELi3EEENS4_18smem_ptr_flag_bitsILi8EEENSU_INS5_IJNSA_ILi8EEESI_EEENS5_IJSI_SC_EEEEEEEvNS4_8identityES12_S1C_vS1D_EENS_8epilogue10collective6detail29Sm90TmaWarpSpecializedAdapterINS1G_15DefaultEpilogueISK_SL_SL_NS1F_6thread17LinearCombinationISK_Li1EffLNS1K_9ScaleType4KindE0ELNS_15FloatRoundStyleE2ESK_EENS1_15EpilogueDefaultEEEEEvvEEEEvNT_6ParamsE:
[----:B------:R-:W0:Y:S02]  /*0000*/  LDC R1, c[0x0][0x28] ;  /* 0x00000a00ff017b82 */ /* 0x000e240000000800 */
[----:B0-----:R-:W-:Y:S01]  /*0010*/  VIADD R1, R1, 0xfffffef8 ;  /* 0xfffffef801017836 */ /* 0x001fe20000000000 */
[----:B------:R-:W0:Y:S01]  /*0020*/  S2R R4, SR_TID.X ;  /* 0x0000000000047919 */ /* 0x000e220000002100 */
[----:B------:R-:W-:Y:S01]  /*0030*/  ELECT P0, URZ, PT ;  /* 0x00000000003f782f */ /* 0x000fe20003800000 */
[----:B------:R-:W-:Y:S01]  /*0040*/  BSSY B0, `(.L_x_0) ;  /* 0x0000015000007945 */ /* 0x000fe20003800000 */
[--C-:B0-----:R-:W-:Y:S02]  /*0050*/  SHF.R.U32.HI R0, RZ, 0x5, R4.reuse ;  /* 0x00000005ff007819 */ /* 0x101fe40000011604 */
[----:B------:R-:W-:-:S03]  /*0060*/  SHF.R.U32.HI R2, RZ, 0x7, R4 ;  /* 0x00000007ff027819 */ /* 0x000fc60000011604 */
[----:B------:R-:W0:Y:S04]  /*0070*/  SHFL.IDX PT, R3, R0, RZ, 0x1f ;  /* 0x00001fff00037589 */ /* 0x000e2800000e0000 */
[----:B------:R-:W1:Y:S01]  /*0080*/  SHFL.IDX PT, R2, R2, RZ, 0x1f ;  /* 0x00001fff02027589 */ /* 0x000e6200000e0000 */
[----:B0-----:R-:W-:Y:S02]  /*0090*/  R2UR UR4, R3 ;  /* 0x00000000030472ca */ /* 0x001fe400000e0000 */
[----:B-1----:R-:W-:-:S11]  /*00a0*/  R2UR UR6, R2 ;  /* 0x00000000020672ca */ /* 0x002fd600000e0000 */
[----:B------:R-:W-:Y:S02]  /*00b0*/  USHF.R.S32.HI UR5, URZ, 0x1f, UR4 ;  /* 0x0000001f3f057899 */ /* 0x000fe40008011404 */
[----:B------:R-:W-:Y:S02]  /*00c0*/  ISETP.NE.OR P0, PT, RZ, UR4, !P0 ;  /* 0x00000004ff007c0c */ /* 0x000fe4000c705670 */
[----:B------:R-:W-:-:S04]  /*00d0*/  ULEA.HI UR5, UR5, UR4, URZ, 0x2 ;  /* 0x0000000405057291 */ /* 0x000fc8000f8f103f */
[----:B------:R-:W-:-:S04]  /*00e0*/  ULOP3.LUT UR5, UR5, 0xfffffffc, URZ, 0xc0, !UPT ;  /* 0xfffffffc05057892 */ /* 0x000fc8000f8ec03f */
[----:B------:R-:W-:-:S03]  /*00f0*/  UIADD3 UR8, UR4, -UR5, URZ ;  /* 0x8000000504087290 */ /* 0x000fc6000fffe03f */
[----:B------:R-:W-:Y:S09]  /*0100*/  @P0 BRA `(.L_x_1) ;  /* 0x0000000000200947 */ /* 0x000ff20003800000 */
[----:B------:R-:W-:Y:S02]  /*0110*/  ULDC.64 UR4, c[0x0][0x198] ;  /* 0x0000660000047ab9 */ /* 0x000fe40000000a00 */
[----:B------:R-:W-:Y:S02]  /*0120*/  UIADD3 UR10, UP0, UR4, 0xf0, URZ ;  /* 0x000000f0040a7890 */ /* 0x000fe4000ff1e03f */
[----:B------:R-:W-:Y:S02]  /*0130*/  UIADD3 UR4, UP1, UR4, 0x1f0, URZ ;  /* 0x000001f004047890 */ /* 0x000fe4000ff3e03f */
[----:B------:R-:W-:Y:S02]  /*0140*/  UIADD3.X UR11, URZ, UR5, URZ, UP0, !UPT ;  /* 0x000000053f0b7290 */ /* 0x000fe400087fe43f */
[----:B------:R-:W-:-:S07]  /*0150*/  UIADD3.X UR5, URZ, UR5, URZ, UP1, !UPT ;  /* 0x000000053f057290 */ /* 0x000fce0008ffe43f */
[----:B------:R0:W-:Y:S02]  /*0160*/  UTMACCTL.PF [UR10] ;  /* 0x000000000a0079b9 */ /* 0x0001e40008040000 */
[----:B------:R0:W-:Y:S02]  /*0170*/  UTMACCTL.PF [UR4] ;  /* 0x00000000040079b9 */ /* 0x0001e40008040000 */
[----:B0-----:R-:W-:Y:S01]  /*0180*/  NOP ;  /* 0x0000000000007918 */ /* 0x001fe20000000000 */
.L_x_1:
[----:B------:R-:W-:Y:S05]  /*0190*/  BSYNC B0 ;  /* 0x0000000000007941 */ /* 0x000fea0003800000 */
.L_x_0:
[----:B------:R-:W0:Y:S01]  /*01a0*/  SHFL.IDX PT, R3, R0, RZ, 0x1f ;  /* 0x00001fff00037589 */ /* 0x000e2200000e0000 */
[----:B------:R-:W-:Y:S01]  /*01b0*/  UISETP.NE.AND UP0, UPT, UR8, 0x3, UPT ;  /* 0x000000030800788c */ /* 0x000fe2000bf05270 */
[----:B------:R-:W-:Y:S01]  /*01c0*/  ISETP.NE.AND P1, PT, RZ, UR6, PT ;  /* 0x00000006ff007c0c */ /* 0x000fe2000bf25270 */
[----:B------:R-:W-:Y:S02]  /*01d0*/  UIADD3 UR10, UR6, -0x1, URZ ;  /* 0xffffffff060a7890 */ /* 0x000fe4000fffe03f */
[----:B------:R-:W-:Y:S02]  /*01e0*/  UISETP.EQ.OR UP0, UPT, UR8, URZ, !UP0 ;  /* 0x0000003f0800728c */ /* 0x000fe4000c702670 */
[----:B------:R-:W-:Y:S02]  /*01f0*/  UISETP.GE.U32.AND UP1, UPT, UR10, 0x2, UPT ;  /* 0x000000020a00788c */ /* 0x000fe4000bf26070 */
[----:B------:R-:W-:-:S04]  /*0200*/  UISETP.EQ.AND UP0, UPT, UR6, URZ, UP0 ;  /* 0x0000003f0600728c */ /* 0x000fc80008702270 */
[----:B------:R-:W-:-:S04]  /*0210*/  USEL UR13, URZ, 0x1, !UP0 ;  /* 0x000000013f0d7887 */ /* 0x000fc8000c000000 */
[----:B------:R-:W-:Y:S01]  /*0220*/  USEL UR13, UR13, 0x2, UP1 ;  /* 0x000000020d0d7887 */ /* 0x000fe20008800000 */
[----:B0-----:R-:W-:-:S13]  /*0230*/  ISETP.NE.AND P0, PT, R3, RZ, PT ;  /* 0x000000ff0300720c */ /* 0x001fda0003f05270 */
[----:B------:R-:W-:Y:S05]  /*0240*/  @P0 BRA `(.L_x_2) ;  /* 0x00000000008c0947 */ /* 0x000fea0003800000 */
[----:B------:R-:W-:Y:S01]  /*0250*/  ELECT P0, URZ, PT ;  /* 0x00000000003f782f */ /* 0x000fe20003800000 */
[----:B------:R-:W-:-:S12]  /*0260*/  BSSY B0, `(.L_x_2) ;  /* 0x0000021000007945 */ /* 0x000fd80003800000 */
[----:B------:R-:W-:Y:S05]  /*0270*/  @!P0 BRA `(.L_x_3) ;  /* 0x00000000007c8947 */ /* 0x000fea0003800000 */
[----:B------:R-:W0:Y:S01]  /*0280*/  S2UR UR9, SR_CgaCtaId ;  /* 0x00000000000979c3 */ /* 0x000e220000008800 */
[----:B------:R-:W-:Y:S01]  /*0290*/  UMOV UR4, 0x400 ;  /* 0x0000040000047882 */ /* 0x000fe20000000000 */
[----:B------:R-:W-:Y:S01]  /*02a0*/  UMOV UR5, 0x1 ;  /* 0x0000000100057882 */ /* 0x000fe20000000000 */
[----:B------:R-:W-:Y:S02]  /*02b0*/  UMOV UR6, 0x6 ;  /* 0x0000000600067882 */ /* 0x000fe40000000000 */
[----:B------:R-:W-:-:S04]  /*02c0*/  UIADD3 UR6, -UR6, 0x100000, URZ ;  /* 0x0010000006067890 */ /* 0x000fc8000fffe13f */
[----:B------:R-:W-:Y:S02]  /*02d0*/  USHF.L.U32 UR7, UR6, 0xb, URZ ;  /* 0x0000000b06077899 */ /* 0x000fe4000800063f */
[----:B------:R-:W-:Y:S02]  /*02e0*/  USHF.L.U32 UR6, UR6, 0x1, URZ ;  /* 0x0000000106067899 */ /* 0x000fe4000800063f */
[----:B0-----:R-:W-:Y:S02]  /*02f0*/  ULEA UR9, UR9, UR4, 0x18 ;  /* 0x0000000409097291 */ /* 0x001fe4000f8ec03f */
[----:B------:R-:W-:-:S04]  /*0300*/  UIADD3 UR4, -UR5, 0x100000, URZ ;  /* 0x0010000005047890 */ /* 0x000fc8000fffe13f */
[----:B------:R-:W-:Y:S02]  /*0310*/  USHF.L.U32 UR5, UR4, 0xb, URZ ;  /* 0x0000000b04057899 */ /* 0x000fe4000800063f */
[----:B------:R-:W-:Y:S01]  /*0320*/  USHF.L.U32 UR4, UR4, 0x1, URZ ;  /* 0x0000000104047899 */ /* 0x000fe2000800063f */
[----:B------:R-:W0:Y:S11]  /*0330*/  FENCE.VIEW.ASYNC.S ;  /* 0x00000000000073c6 */ /* 0x000e360000000000 */
[----:B0-----:R0:W1:Y:S01]  /*0340*/  SYNCS.EXCH.64 URZ, [UR9], UR4 ;  /* 0x00000004093f75b2 */ /* 0x0010620008000100 */
[----:B------:R0:W2:Y:S01]  /*0350*/  SYNCS.EXCH.64 URZ, [UR9+0x48], UR6 ;  /* 0x00004806093f75b2 */ /* 0x0000a20008000100 */
[----:B------:R0:W3:Y:S01]  /*0360*/  SYNCS.EXCH.64 URZ, [UR9+0x8], UR4 ;  /* 0x00000804093f75b2 */ /* 0x0000e20008000100 */
[----:B------:R0:W4:Y:S01]  /*0370*/  SYNCS.EXCH.64 URZ, [UR9+0x50], UR6 ;  /* 0x00005006093f75b2 */ /* 0x0001220008000100 */
[----:B------:R0:W0:Y:S01]  /*0380*/  SYNCS.EXCH.64 URZ, [UR9+0x10], UR4 ;  /* 0x00001004093f75b2 */ /* 0x0000220008000100 */
        /* <DEDUP_REMOVED lines=13> */
[----:B------:R-:W-:Y:S01]  /*0460*/  NOP ;  /* 0x0000000000007918 */ /* 0x000fe20000000000 */
.L_x_3:
[----:B0-----:R-:W-:Y:S05]  /*0470*/  BSYNC B0 ;  /* 0x0000000000007941 */ /* 0x001fea0003800000 */
.L_x_2:
[----:B------:R-:W-:Y:S01]  /*0480*/  SHF.R.S32.HI R2, RZ, 0x1f, R4 ;  /* 0x0000001fff027819 */ /* 0x000fe20000011404 */
[----:B------:R-:W0:Y:S01]  /*0490*/  SHFL.IDX PT, R0, R0, RZ, 0x1f ;  /* 0x00001fff00007589 */ /* 0x000e2200000e0000 */
[----:B------:R-:W5:Y:S01]  /*04a0*/  S2UR UR9, SR_CTAID.X ;  /* 0x00000000000979c3 */ /* 0x000f620000002500 */
[----:B------:R-:W-:Y:S02]  /*04b0*/  ELECT P0, URZ, PT ;  /* 0x00000000003f782f */ /* 0x000fe40003800000 */
[----:B------:R-:W-:Y:S01]  /*04c0*/  LEA.HI R2, R2, R4, RZ, 0x7 ;  /* 0x0000000402027211 */ /* 0x000fe200078f38ff */
[----:B------:R-:W-:Y:S01]  /*04d0*/  ULDC UR4, c[0x0][0x150] ;  /* 0x0000540000047ab9 */ /* 0x000fe20000000800 */
[----:B------:R-:W-:Y:S01]  /*04e0*/  SHF.R.S32.HI R6, RZ, 0x1f, R3 ;  /* 0x0000001fff067819 */ /* 0x000fe20000011403 */
[----:B------:R-:W-:Y:S01]  /*04f0*/  NOP ;  /* 0x0000000000007918 */ /* 0x000fe20000000000 */
[----:B------:R-:W-:Y:S01]  /*0500*/  LOP3.LUT R2, R2, 0xffffff80, RZ, 0xc0, !PT ;  /* 0xffffff8002027812 */ /* 0x000fe200078ec0ff */
[----:B------:R-:W-:Y:S01]  /*0510*/  NOP ;  /* 0x0000000000007918 */ /* 0x000fe20000000000 */
[----:B------:R-:W-:Y:S01]  /*0520*/  LEA.HI R6, R6, R3, RZ, 0x2 ;  /* 0x0000000306067211 */ /* 0x000fe200078f10ff */
[----:B------:R-:W1:Y:S02]  /*0530*/  LDC R8, c[0x0][0x144] ;  /* 0x00005100ff087b82 */ /* 0x000e640000000800 */
[----:B------:R-:W-:Y:S01]  /*0540*/  IMAD.IADD R4, R4, 0x1, -R2 ;  /* 0x0000000104047824 */ /* 0x000fe200078e0a02 */
[----:B------:R-:W-:Y:S01]  /*0550*/  LOP3.LUT R6, R6, 0x3ffffffc, RZ, 0xc0, !PT ;  /* 0x3ffffffc06067812 */ /* 0x000fe200078ec0ff */
[----:B------:R-:W2:Y:S03]  /*0560*/  S2R R2, SR_CTAID.Y ;  /* 0x0000000000027919 */ /* 0x000ea60000002600 */
[----:B------:R-:W-:Y:S01]  /*0570*/  SHF.R.S32.HI R5, RZ, 0x1f, R4 ;  /* 0x0000001fff057819 */ /* 0x000fe20000011404 */
[----:B------:R-:W-:Y:S01]  /*0580*/  IMAD.IADD R6, R3, 0x1, -R6 ;  /* 0x0000000103067824 */ /* 0x000fe200078e0a06 */
[----:B------:R-:W3:Y:S02]  /*0590*/  LDC R11, c[0x0][0x148] ;  /* 0x00005200ff0b7b82 */ /* 0x000ee40000000800 */
[----:B------:R-:W-:-:S02]  /*05a0*/  LEA.HI R5, R5, R4, RZ, 0x3 ;  /* 0x0000000405057211 */ /* 0x000fc400078f18ff */
[----:B0-----:R-:W-:Y:S02]  /*05b0*/  ISETP.NE.OR P0, PT, R0, RZ, !P0 ;  /* 0x000000ff0000720c */ /* 0x001fe40004705670 */
[--C-:B------:R-:W-:Y:S02]  /*05c0*/  SHF.R.S32.HI R0, RZ, 0x3, R5.reuse ;  /* 0x00000003ff007819 */ /* 0x100fe40000011405 */
[----:B------:R-:W-:Y:S02]  /*05d0*/  SHF.R.S32.HI R5, RZ, 0x1f, R5 ;  /* 0x0000001fff057819 */ /* 0x000fe40000011405 */
[----:B-----5:R-:W-:Y:S02]  /*05e0*/  I2FP.F32.U32 R7, UR9 ;  /* 0x0000000900077c45 */ /* 0x020fe40008201000 */
[----:B------:R-:W-:-:S03]  /*05f0*/  LEA.HI R5, R5, R0, RZ, 0x2 ;  /* 0x0000000005057211 */ /* 0x000fc600078f10ff */
[----:B------:R-:W-:Y:S01]  /*0600*/  FMUL R7, R7, UR4 ;  /* 0x0000000407077c20 */ /* 0x000fe20008400000 */
[----:B------:R-:W-:Y:S01]  /*0610*/  LOP3.LUT R5, R5, 0xfffffffc, RZ, 0xc0, !PT ;  /* 0xfffffffc05057812 */ /* 0x000fe200078ec0ff */
[----:B------:R-:W-:Y:S01]  /*0620*/  VOTEU.ALL UP0, P0 ;  /* 0x00000000003f7886 */ /* 0x000fe20000000000 */
[----:B------:R-:W-:Y:S01]  /*0630*/  ULDC UR4, c[0x0][0x154] ;  /* 0x0000550000047ab9 */ /* 0x000fe20000000800 */
[----:B------:R-:W-:Y:S02]  /*0640*/  VOTEU.ALL UP1, P0 ;  /* 0x00000000003f7886 */ /* 0x000fe40000020000 */
[----:B------:R-:W0:Y:S01]  /*0650*/  F2I.U32.TRUNC.NTZ R7, R7 ;  /* 0x0000000700077305 */ /* 0x000e22000020f000 */
[----:B------:R-:W-:Y:S01]  /*0660*/  IMAD.IADD R5, R0, 0x1, -R5 ;  /* 0x0000000100057824 */ /* 0x000fe200078e0a05 */
[----:B------:R-:W5:Y:S01]  /*0670*/  @!UP0 S2UR UR7, SR_CgaCtaId ;  /* 0x00000000000789c3 */ /* 0x000f620000008800 */
[----:B------:R-:W-:Y:S02]  /*0680*/  @!UP0 UMOV UR6, 0x400 ;  /* 0x0000040000068882 */ /* 0x000fe40000000000 */
[----:B------:R-:W-:Y:S01]  /*0690*/  IMAD R5, R6, 0x4, R5 ;  /* 0x0000000406057824 */ /* 0x000fe200078e0205 */
[----:B--2---:R-:W-:-:S04]  /*06a0*/  I2FP.F32.U32 R9, R2 ;  /* 0x0000000200097245 */ /* 0x004fc80000201000 */
[----:B------:R-:W-:Y:S01]  /*06b0*/  LEA.HI R0, R5, R5, RZ, 0x1 ;  /* 0x0000000505007211 */ /* 0x000fe200078f08ff */
[----:B------:R-:W-:Y:S01]  /*06c0*/  FMUL R9, R9, UR4 ;  /* 0x0000000409097c20 */ /* 0x000fe20008400000 */
[----:B------:R-:W-:Y:S02]  /*06d0*/  UMOV UR4, 0x20 ;  /* 0x0000002000047882 */ /* 0x000fe40000000000 */
[----:B------:R-:W-:Y:S01]  /*06e0*/  LOP3.LUT R6, R0, 0xfffffffe, RZ, 0xc0, !PT ;  /* 0xfffffffe00067812 */ /* 0x000fe200078ec0ff */
[----:B0-----:R-:W-:Y:S01]  /*06f0*/  IMAD.MOV R13, RZ, RZ, -R7 ;  /* 0x000000ffff0d7224 */ /* 0x001fe200078e0a07 */
[----:B------:R-:W-:-:S04]  /*0700*/  @!UP0 UIADD3 UR4, -UR4, 0x100000, URZ ;  /* 0x0010000004048890 */ /* 0x000fc8000fffe13f */
[----:B------:R-:W-:Y:S02]  /*0710*/  @!UP0 USHF.L.U32 UR5, UR4, 0xb, URZ ;  /* 0x0000000b04058899 */ /* 0x000fe4000800063f */
[----:B------:R-:W-:Y:S01]  /*0720*/  @!UP0 USHF.L.U32 UR4, UR4, 0x1, URZ ;  /* 0x0000000104048899 */ /* 0x000fe2000800063f */
[----:B------:R-:W0:Y:S01]  /*0730*/  F2I.U32.TRUNC.NTZ R9, R9 ;  /* 0x0000000900097305 */ /* 0x000e22000020f000 */
[----:B-1----:R-:W-:Y:S02]  /*0740*/  IMAD R0, R8, R13, UR9 ;  /* 0x0000000908007e24 */ /* 0x002fe4000f8e020d */
[C---:B------:R-:W-:Y:S02]  /*0750*/  IMAD.IADD R7, R5.reuse, 0x1, -R6 ;  /* 0x0000000105077824 */ /* 0x040fe400078e0a06 */
[----:B------:R-:W-:-:S03]  /*0760*/  IMAD.SHL.U32 R6, R5, 0x4, RZ ;  /* 0x0000000405067824 */ /* 0x000fc600078e00ff */
[----:B------:R-:W-:Y:S01]  /*0770*/  ISETP.NE.AND P2, PT, R7, R0, PT ;  /* 0x000000000700720c */ /* 0x000fe20003f45270 */
[----:B-----5:R-:W-:Y:S01]  /*0780*/  @!UP0 ULEA UR6, UR7, UR6, 0x18 ;  /* 0x0000000607068291 */ /* 0x020fe2000f8ec03f */
[----:B------:R-:W-:Y:S01]  /*0790*/  LOP3.LUT R10, R5, 0xc, R6, 0x78, !PT ;  /* 0x0000000c050a7812 */ /* 0x000fe200078e7806 */
[----:B------:R-:W1:Y:S01]  /*07a0*/  LDC R7, c[0x0][0x140] ;  /* 0x00005000ff077b82 */ /* 0x000e620000000800 */
[----:B------:R-:W-:Y:S01]  /*07b0*/  VOTEU.ALL UP0, P0 ;  /* 0x00000000003f7886 */ /* 0x000fe20000000000 */
[----:B------:R-:W-:Y:S01]  /*07c0*/  LOP3.LUT P0, RZ, R4, 0x7, RZ, 0xc0, !PT ;  /* 0x0000000704ff7812 */ /* 0x000fe2000780c0ff */
[----:B0-----:R-:W-:Y:S01]  /*07d0*/  IMAD.MOV R12, RZ, RZ, -R9 ;  /* 0x000000ffff0c7224 */ /* 0x001fe200078e0a09 */
[----:B------:R0:W-:Y:S01]  /*07e0*/  STL [R1+0x7c], R10 ;  /* 0x00007c0a01007387 */ /* 0x0001e20000100800 */
[----:B------:R-:W-:Y:S01]  /*07f0*/  IMAD.MOV.U32 R4, RZ, RZ, 0x1 ;  /* 0x00000001ff047424 */ /* 0x000fe200078e00ff */
[----:B------:R-:W-:Y:S01]  /*0800*/  ISETP.LT.U32.AND P0, PT, R10, 0x4, !P0 ;  /* 0x000000040a00780c */ /* 0x000fe20004701070 */
[----:B---3--:R-:W-:-:S03]  /*0810*/  IMAD R6, R11, R12, R2 ;  /* 0x0000000c0b067224 */ /* 0x008fc600078e0202 */
[----:B------:R-:W-:Y:S01]  /*0820*/  @P2 LEA.HI R5, R10, R10, RZ, 0x1 ;  /* 0x0000000a0a052211 */ /* 0x000fe200078f08ff */
[----:B------:R-:W2:Y:S02]  /*0830*/  FENCE.VIEW.ASYNC.S ;  /* 0x00000000000073c6 */ /* 0x000ea40000000000 */
[----:B--2---:R0:W2:Y:S01]  /*0840*/  @!UP0 SYNCS.EXCH.64 URZ, [UR6+0xa0], UR4 ;  /* 0x0000a004063f85b2 */ /* 0x0040a20008000100 */
[----:B------:R-:W-:-:S04]  /*0850*/  @P2 SHF.R.S32.HI R5, RZ, 0x1, R5 ;  /* 0x00000001ff052819 */ /* 0x000fc80000011405 */
[----:B------:R-:W-:Y:S02]  /*0860*/  @P2 ISETP.NE.AND P3, PT, R5, R6, PT ;  /* 0x000000060500220c */ /* 0x000fe40003f65270 */
[----:B------:R-:W-:Y:S02]  /*0870*/  SEL R5, RZ, 0x1, !P0 ;  /* 0x00000001ff057807 */ /* 0x000fe40004000000 */
[----:B------:R-:W-:Y:S02]  /*0880*/  @P2 SEL R4, RZ, 0x1, P3 ;  /* 0x00000001ff042807 */ /* 0x000fe40001800000 */
[----:B-1----:R-:W-:Y:S02]  /*0890*/  ISETP.EQ.U32.AND P4, PT, R7, 0x1, PT ;  /* 0x000000010700780c */ /* 0x002fe40003f82070 */
[----:B------:R-:W-:Y:S01]  /*08a0*/  LOP3.LUT R4, R4, R5, RZ, 0xc0, !PT ;  /* 0x0000000504047212 */ /* 0x000fe200078ec0ff */
[----:B------:R0:W1:Y:S01]  /*08b0*/  @!UP1 SYNCS.EXCH.64 URZ, [UR6+0xa8], UR4 ;  /* 0x0000a804063f95b2 */ /* 0x0000620008000100 */
[----:B------:R-:W-:-:S03]  /*08c0*/  NOP ;  /* 0x0000000000007918 */ /* 0x000fc60000000000 */
[----:B------:R0:W-:Y:S06]  /*08d0*/  STL [R1+0x78], R4 ;  /* 0x0000780401007387 */ /* 0x0001ec0000100800 */
[----:B--2---:R-:W-:Y:S05]  /*08e0*/  @!P4 BRA `(.L_x_4) ;  /* 0x000000000008c947 */ /* 0x004fea0003800000 */
[----:B-1--4-:R-:W-:Y:S01]  /*08f0*/  UCGABAR_ARV ;  /* 0x00000000000079c7 */ /* 0x012fe20008000000 */
[----:B------:R-:W-:Y:S05]  /*0900*/  BRA `(.L_x_5) ;  /* 0x0000000000047947 */ /* 0x000fea0003800000 */
.L_x_4:
[----:B-1--4-:R-:W-:Y:S01]  /*0910*/  NOP ;  /* 0x0000000000007918 */ /* 0x012fe20000000000 */
.L_x_5:
[----:B------:R-:W1:Y:S01]  /*0920*/  LDC R3, c[0x0][0x65c] ;  /* 0x00019700ff037b82 */ /* 0x000e620000000800 */
[----:B0-----:R-:W-:Y:S02]  /*0930*/  IMAD.U32 R4, RZ, RZ, UR9 ;  /* 0x00000009ff047e24 */ /* 0x001fe4000f8e00ff */
[----:B------:R-:W-:Y:S01]  /*0940*/  IMAD.MOV.U32 R5, RZ, RZ, RZ ;  /* 0x000000ffff057224 */ /* 0x000fe200078e00ff */
[----:B-1----:R-:W-:-:S13]  /*0950*/  ISETP.NE.AND P2, PT, R3, 0x1, PT ;  /* 0x000000010300780c */ /* 0x002fda0003f45270 */
[----:B------:R-:W0:Y:S01]  /*0960*/  @P2 LDC R7, c[0x0][0x10] ;  /* 0x00000400ff072b82 */ /* 0x000e220000000800 */
[----:B------:R-:W-:Y:S02]  /*0970*/  @P2 IMAD.MOV.U32 R3, RZ, RZ, RZ ;  /* 0x000000ffff032224 */ /* 0x000fe400078e00ff */
[----:B------:R-:W-:-:S05]  /*0980*/  @P2 IMAD.MOV.U32 R13, RZ, RZ, RZ ;  /* 0x000000ffff0d2224 */ /* 0x000fca00078e00ff */
[----:B------:R-:W1:Y:S01]  /*0990*/  @!P2 LDC R9, c[0x0][0xc] ;  /* 0x00000300ff09ab82 */ /* 0x000e620000000800 */
[----:B0-----:R-:W-:-:S04]  /*09a0*/  @P2 IMAD.WIDE.U32 R6, R7, UR9, R2 ;  /* 0x0000000907062c25 */ /* 0x001fc8000f8e0002 */
[----:B------:R-:W-:Y:S02]  /*09b0*/  @P2 IMAD.MOV.U32 R19, RZ, RZ, R6 ;  /* 0x000000ffff132224 */ /* 0x000fe400078e0006 */
[----:B------:R-:W-:Y:S02]  /*09c0*/  @P2 IMAD.IADD R23, R7, 0x1, R13 ;  /* 0x0000000107172824 */ /* 0x000fe400078e020d */
[----:B-1----:R-:W-:-:S04]  /*09d0*/  @!P2 IMAD.WIDE.U32 R4, R2, R9, R4 ;  /* 0x000000090204a225 */ /* 0x002fc800078e0004 */
[----:B------:R-:W-:Y:S02]  /*09e0*/  @!P2 IMAD.MOV.U32 R19, RZ, RZ, R4 ;  /* 0x000000ffff13a224 */ /* 0x000fe400078e0004 */
[----:B------:R-:W-:-:S03]  /*09f0*/  @!P2 IMAD.MOV.U32 R23, RZ, RZ, R5 ;  /* 0x000000ffff17a224 */ /* 0x000fc600078e0005 */
[----:B------:R0:W-:Y:S04]  /*0a00*/  STL [R1+0x84], R19 ;  /* 0x0000841301007387 */ /* 0x0001e80000100800 */
[----:B------:R0:W-:Y:S01]  /*0a10*/  STL [R1+0x80], R23 ;  /* 0x0000801701007387 */ /* 0x0001e20000100800 */
[----:B------:R-:W-:Y:S05]  /*0a20*/  @!P4 BRA `(.L_x_6) ;  /* 0x00000000000cc947 */ /* 0x000fea0003800000 */
[----:B------:R-:W-:Y:S01]  /*0a30*/  UCGABAR_WAIT ;  /* 0x0000000000007dc7 */ /* 0x000fe20008000000 */
[----:B------:R-:W-:Y:S01]  /*0a40*/  CCTL.IVALL ;  /* 0x00000000ff00798f */ /* 0x000fe20002000000 */
[----:B------:R-:W-:Y:S05]  /*0a50*/  BRA `(.L_x_7) ;  /* 0x0000000000047947 */ /* 0x000fea0003800000 */
.L_x_6:
[----:B------:R-:W-:Y:S06]  /*0a60*/  BAR.SYNC.DEFER_BLOCKING 0x0 ;  /* 0x0000000000007b1d */ /* 0x000fec0000010000 */
.L_x_7:
[----:B------:R-:W-:Y:S05]  /*0a70*/  @!P1 BRA `(.L_x_8) ;  /* 0x000000e000a49947 */ /* 0x000fea0003800000 */
[----:B------:R-:W-:-:S06]  /*0a80*/  UISETP.GT.U32.AND UP0, UPT, UR10, 0x1, UPT ;  /* 0x000000010a00788c */ /* 0x000fcc000bf04070 */
[----:B------:R-:W-:-:S13]  /*0a90*/  PLOP3.LUT P0, PT, PT, PT, UP0, 0x80, 0x0 ;  /* 0x000000000000781c */ /* 0x000fda0003f0f008 */
[----:B------:R-:W-:Y:S05]  /*0aa0*/  @P0 EXIT ;  /* 0x000000000000094d */ /* 0x000fea0003800000 */
[----:B------:R-:W-:Y:S01]  /*0ab0*/  IMAD.MOV.U32 R6, RZ, RZ, -0x1 ;  /* 0xffffffffff067424 */ /* 0x000fe200078e00ff */
[----:B------:R-:W-:Y:S01]  /*0ac0*/  ULDC.64 UR4, c[0x0][0x650] ;  /* 0x0001940000047ab9 */ /* 0x000fe20000000a00 */
[----:B------:R-:W-:Y:S01]  /*0ad0*/  IMAD.MOV.U32 R5, RZ, RZ, -0x1 ;  /* 0xffffffffff057424 */ /* 0x000fe200078e00ff */
[----:B------:R-:W-:Y:S01]  /*0ae0*/  ISETP.GE.U32.AND P0, PT, R19, UR4, PT ;  /* 0x0000000413007c0c */ /* 0x000fe2000bf06070 */
[----:B------:R-:W-:Y:S01]  /*0af0*/  UMOV UR22, 0xffffffff ;  /* 0xffffffff00167882 */ /* 0x000fe20000000000 */
[----:B------:R1:W-:Y:S01]  /*0b00*/  STL [R1+0x8c], R6 ;  /* 0x00008c0601007387 */ /* 0x0003e20000100800 */
[----:B------:R-:W-:Y:S02]  /*0b10*/  PRMT R4, RZ, 0x7610, R4 ;  /* 0x00007610ff047816 */ /* 0x000fe40000000004 */
[----:B------:R-:W-:Y:S01]  /*0b20*/  ISETP.GE.U32.AND.EX P0, PT, R23, UR5, PT, P0 ;  /* 0x0000000517007c0c */ /* 0x000fe2000bf06100 */
[----:B------:R1:W-:-:S12]  /*0b30*/  STL [R1+0x88], R5 ;  /* 0x0000880501007387 */ /* 0x0003d80000100800 */
[----:B-1----:R-:W-:Y:S05]  /*0b40*/  @P0 BRA `(.L_x_9) ;  /* 0x0000000400380947 */ /* 0x002fea0003800000 */
[----:B------:R-:W1:Y:S01]  /*0b50*/  LDC.64 R14, c[0x0][0x628] ;  /* 0x00018a00ff0e7b82 */ /* 0x000e620000000a00 */
[----:B------:R-:W-:Y:S02]  /*0b60*/  IMAD.MOV.U32 R4, RZ, RZ, R19 ;  /* 0x000000ffff047224 */ /* 0x000fe400078e0013 */
[----:B------:R-:W-:-:S05]  /*0b70*/  IMAD.MOV.U32 R5, RZ, RZ, R23 ;  /* 0x000000ffff057224 */ /* 0x000fca00078e0017 */
[----:B------:R-:W2:Y:S08]  /*0b80*/  LDC R10, c[0x0][0x630] ;  /* 0x00018c00ff0a7b82 */ /* 0x000eb00000000800 */
[----:B------:R-:W3:Y:S01]  /*0b90*/  LDC.64 R16, c[0x0][0x620] ;  /* 0x00018800ff107b82 */ /* 0x000ee20000000a00 */
[----:B-1----:R-:W-:-:S04]  /*0ba0*/  ISETP.NE.U32.AND P0, PT, R14, RZ, PT ;  /* 0x000000ff0e00720c */ /* 0x002fc80003f05070 */
[----:B------:R-:W-:-:S13]  /*0bb0*/  ISETP.NE.AND.EX P0, PT, R15, RZ, PT, P0 ;  /* 0x000000ff0f00720c */ /* 0x000fda0003f05300 */
[----:B--23--:R-:W-:Y:S05]  /*0bc0*/  @!P0 BRA `(.L_x_10) ;  /* 0x0000000000288947 */ /* 0x00cfea0003800000 */
[----:B------:R-:W1:Y:S02]  /*0bd0*/  LDC R9, c[0x0][0x634] ;  /* 0x00018d00ff097b82 */ /* 0x000e640000000800 */
[----:B-1----:R-:W-:-:S05]  /*0be0*/  IADD3 R9, P0, R19, R9, RZ ;  /* 0x0000000913097210 */ /* 0x002fca0007f1e0ff */
[----:B------:R-:W-:-:S04]  /*0bf0*/  IMAD.X R13, RZ, RZ, R23, P0 ;  /* 0x000000ffff0d7224 */ /* 0x000fc800000e0617 */
[----:B------:R-:W-:-:S04]  /*0c00*/  IMAD.WIDE.U32 R4, R13, R14, RZ ;  /* 0x0000000e0d047225 */ /* 0x000fc800078e00ff */
[----:B------:R-:W-:-:S04]  /*0c10*/  IMAD.WIDE.U32 R6, P0, R9, R15, R4 ;  /* 0x0000000f09067225 */ /* 0x000fc80007800004 */
[----:B------:R-:W-:-:S04]  /*0c20*/  IMAD.WIDE.U32 R4, R9, R14, RZ ;  /* 0x0000000e09047225 */ /* 0x000fc800078e00ff */
[----:B------:R-:W-:Y:S01]  /*0c30*/  IMAD.X R9, RZ, RZ, RZ, P0 ;  /* 0x000000ffff097224 */ /* 0x000fe200000e06ff */
[----:B------:R-:W-:Y:S01]  /*0c40*/  IADD3 RZ, P0, R5, R6, RZ ;  /* 0x0000000605ff7210 */ /* 0x000fe20007f1e0ff */
[----:B------:R-:W-:-:S04]  /*0c50*/  IMAD.MOV.U32 R8, RZ, RZ, R7 ;  /* 0x000000ffff087224 */ /* 0x000fc800078e0007 */
[----:B------:R-:W-:-:S08]  /*0c60*/  IMAD.WIDE.U32.X R4, R13, R15, R8, P0 ;  /* 0x0000000f0d047225 */ /* 0x000fd000000e0408 */
.L_x_10:
[----:B------:R-:W1:Y:S01]  /*0c70*/  LDC.64 R20, c[0x0][0x640] ;  /* 0x00019000ff147b82 */ /* 0x000e620000000a00 */
[-C--:B------:R-:W-:Y:S01]  /*0c80*/  SHF.R.U64 R22, R4, R10.reuse, R5 ;  /* 0x0000000a04167219 */ /* 0x080fe20000001205 */
[----:B------:R-:W-:Y:S01]  /*0c90*/  IMAD.MOV.U32 R4, RZ, RZ, R19 ;  /* 0x000000ffff047224 */ /* 0x000fe200078e0013 */
[----:B------:R-:W-:Y:S01]  /*0ca0*/  SHF.R.U32.HI R3, RZ, R10, R5 ;  /* 0x0000000aff037219 */ /* 0x000fe20000011605 */
[----:B------:R-:W-:Y:S01]  /*0cb0*/  IMAD.MOV.U32 R5, RZ, RZ, R23 ;  /* 0x000000ffff057224 */ /* 0x000fe200078e0017 */
[----:B------:R-:W-:Y:S01]  /*0cc0*/  IADD3 R7, P0, RZ, -R22, RZ ;  /* 0x80000016ff077210 */ /* 0x000fe20007f1e0ff */
[----:B0-----:R-:W-:Y:S02]  /*0cd0*/  IMAD R23, R11, R12, R2 ;  /* 0x0000000c0b177224 */ /* 0x001fe400078e0202 */
[----:B------:R-:W0:Y:S01]  /*0ce0*/  LDC R8, c[0x0][0x618] ;  /* 0x00018600ff087b82 */ /* 0x000e220000000800 */
[----:B------:R-:W-:Y:S02]  /*0cf0*/  IMAD.MOV.U32 R11, RZ, RZ, 0x1 ;  /* 0x00000001ff0b7424 */ /* 0x000fe400078e00ff */
[----:B------:R-:W-:-:S02]  /*0d00*/  IMAD.X R3, RZ, RZ, ~R3, P0 ;  /* 0x000000ffff037224 */ /* 0x000fc400000e0e03 */
[----:B------:R-:W-:-:S03]  /*0d10*/  IMAD.WIDE.U32 R4, R7, R16, R4 ;  /* 0x0000001007047225 */ /* 0x000fc600078e0004 */
[----:B------:R-:W2:Y:S01]  /*0d20*/  LDC R14, c[0x0][0x608] ;  /* 0x00018200ff0e7b82 */ /* 0x000ea20000000800 */
[----:B------:R-:W-:-:S04]  /*0d30*/  IMAD R6, R3, R16, RZ ;  /* 0x0000001003067224 */ /* 0x000fc800078e02ff */
[----:B------:R-:W-:-:S03]  /*0d40*/  IMAD R3, R7, R17, R6 ;  /* 0x0000001107037224 */ /* 0x000fc600078e0206 */
[----:B------:R-:W3:Y:S01]  /*0d50*/  LDC R18, c[0x0][0x658] ;  /* 0x00019600ff127b82 */ /* 0x000ee20000000800 */
[----:B------:R-:W-:Y:S01]  /*0d60*/  IMAD.IADD R3, R5, 0x1, R3 ;  /* 0x0000000105037824 */ /* 0x000fe200078e0203 */
[----:B-1----:R-:W-:Y:S01]  /*0d70*/  ISETP.NE.U32.AND P0, PT, R20, RZ, PT ;  /* 0x000000ff1400720c */ /* 0x002fe20003f05070 */
[----:B------:R-:W-:-:S03]  /*0d80*/  IMAD.MOV.U32 R5, RZ, RZ, -0x1 ;  /* 0xffffffffff057424 */ /* 0x000fc600078e00ff */
[----:B------:R-:W-:Y:S02]  /*0d90*/  ISETP.NE.AND.EX P0, PT, R21, RZ, PT, P0 ;  /* 0x000000ff1500720c */ /* 0x000fe40003f05300 */
[----:B------:R-:W1:Y:S01]  /*0da0*/  LDC R13, c[0x0][0x600] ;  /* 0x00018000ff0d7b82 */ /* 0x000e620000000800 */
[-CC-:B0-----:R-:W-:Y:S02]  /*0db0*/  SHF.R.U64 R10, R4, R8.reuse, R3.reuse ;  /* 0x00000008040a7219 */ /* 0x181fe40000001203 */
[----:B------:R-:W-:-:S05]  /*0dc0*/  SHF.R.U32.HI R3, RZ, R8, R3 ;  /* 0x00000008ff037219 */ /* 0x000fca0000011603 */
[----:B------:R-:W0:Y:S01]  /*0dd0*/  LDC R15, c[0x0][0x648] ;  /* 0x00019200ff0f7b82 */ /* 0x000e220000000800 */
[-CC-:B--2---:R-:W-:Y:S02]  /*0de0*/  SHF.R.U64 R19, R10, R14.reuse, R3.reuse ;  /* 0x0000000e0a137219 */ /* 0x184fe40000001203 */
[----:B------:R-:W-:-:S05]  /*0df0*/  SHF.R.U32.HI R3, RZ, R14, R3 ;  /* 0x0000000eff037219 */ /* 0x000fca0000011603 */
[----:B------:R-:W2:Y:S01]  /*0e00*/  LDC R17, c[0x0][0x638] ;  /* 0x00018e00ff117b82 */ /* 0x000ea20000000800 */
[-C--:B---3--:R-:W-:Y:S02]  /*0e10*/  SHF.L.U32 R2, R5, R18.reuse, RZ ;  /* 0x0000001205027219 */ /* 0x088fe400000006ff */
[--C-:B------:R-:W-:Y:S02]  /*0e20*/  SHF.R.U64 R12, R19, R18, R3.reuse ;  /* 0x00000012130c7219 */ /* 0x100fe40000001203 */
[----:B------:R-:W-:Y:S02]  /*0e30*/  LOP3.LUT R8, RZ, R2, RZ, 0x33, !PT ;  /* 0x00000002ff087212 */ /* 0x000fe400078e33ff */
[----:B------:R-:W-:Y:S01]  /*0e40*/  SHF.R.U32.HI R3, RZ, R18, R3 ;  /* 0x00000012ff037219 */ /* 0x000fe20000011603 */
[----:B------:R-:W3:Y:S01]  /*0e50*/  LDC R16, c[0x0][0x610] ;  /* 0x00018400ff107b82 */ /* 0x000ee20000000800 */
[----:B------:R-:W-:Y:S01]  /*0e60*/  IMAD.MOV.U32 R2, RZ, RZ, R12 ;  /* 0x000000ffff027224 */ /* 0x000fe200078e000c */
[----:B------:R-:W-:Y:S06]  /*0e70*/  @!P0 BRA `(.L_x_11) ;  /* 0x0000000000288947 */ /* 0x000fec0003800000 */
[----:B------:R-:W4:Y:S02]  /*0e80*/  LDC R7, c[0x0][0x64c] ;  /* 0x00019300ff077b82 */ /* 0x000f240000000800 */
[----:B----4-:R-:W-:-:S05]  /*0e90*/  IADD3 R7, P0, R12, R7, RZ ;  /* 0x000000070c077210 */ /* 0x010fca0007f1e0ff */
        /* <DEDUP_REMOVED lines=8> */
.L_x_11:
[----:B0-----:R-:W-:Y:S01]  /*0f20*/  SHF.R.U64 R4, R2, R15, R3 ;  /* 0x0000000f02047219 */ /* 0x001fe20000001203 */
[----:B-1----:R-:W-:Y:S01]  /*0f30*/  VIADD R5, R13, 0xffffffff ;  /* 0xffffffff0d057836 */ /* 0x002fe20000000000 */
[----:B------:R-:W-:Y:S02]  /*0f40*/  SHF.L.U32 R2, R11, R18, RZ ;  /* 0x000000120b027219 */ /* 0x000fe400000006ff */
[----:B------:R-:W-:Y:S01]  /*0f50*/  LOP3.LUT R3, R19, R8, RZ, 0xc0, !PT ;  /* 0x0000000813037212 */ /* 0x000fe200078ec0ff */
[----:B------:R-:W-:Y:S01]  /*0f60*/  IMAD.MOV R6, RZ, RZ, -R4 ;  /* 0x000000ffff067224 */ /* 0x000fe200078e0a04 */
[----:B------:R-:W-:Y:S02]  /*0f70*/  SEL R0, R0, R23, !P2 ;  /* 0x0000001700007207 */ /* 0x000fe40005000000 */
[----:B------:R-:W-:Y:S01]  /*0f80*/  LOP3.LUT R5, R10, R5, RZ, 0xc0, !PT ;  /* 0x000000050a057212 */ /* 0x000fe200078ec0ff */
[----:B------:R-:W-:Y:S01]  /*0f90*/  IMAD R3, R2, R4, R3 ;  /* 0x0000000402037224 */ /* 0x000fe200078e0203 */
[----:B------:R-:W-:Y:S01]  /*0fa0*/  R2UR UR22, R22 ;  /* 0x00000000161672ca */ /* 0x000fe200000e0000 */
[----:B--2---:R-:W-:-:S02]  /*0fb0*/  IMAD R2, R6, R17, R12 ;  /* 0x0000001106027224 */ /* 0x004fc400078e020c */
[----:B---3--:R-:W-:Y:S02]  /*0fc0*/  IMAD R0, R3, R16, R0 ;  /* 0x0000001003007224 */ /* 0x008fe400078e0200 */
[----:B------:R-:W-:Y:S02]  /*0fd0*/  IMAD R3, R2, R13, R5 ;  /* 0x0000000d02037224 */ /* 0x000fe400078e0205 */
[----:B------:R-:W-:-:S03]  /*0fe0*/  IMAD.MOV.U32 R4, RZ, RZ, 0x1 ;  /* 0x00000001ff047424 */ /* 0x000fc600078e00ff */
[----:B------:R-:W-:Y:S02]  /*0ff0*/  SEL R2, R3, R0, !P2 ;  /* 0x0000000003027207 */ /* 0x000fe40005000000 */
[----:B------:R-:W-:-:S03]  /*1000*/  SEL R0, R0, R3, !P2 ;  /* 0x0000000300007207 */ /* 0x000fc60005000000 */
[----:B------:R1:W-:Y:S04]  /*1010*/  STL [R1+0x88], R2 ;  /* 0x0000880201007387 */ /* 0x0003e80000100800 */
[----:B------:R1:W-:Y:S02]  /*1020*/  STL [R1+0x8c], R0 ;  /* 0x00008c0001007387 */ /* 0x0003e40000100800 */
.L_x_9:
[----:B------:R-:W-:-:S08]  /*1030*/  NOP ;  /* 0x0000000000007918 */ /* 0x000fd00000000000 */
[----:B------:R-:W2:Y:S02]  /*1040*/  USETMAXREG.TRY_ALLOC.CTAPOOL UP0, 0xe8 ;  /* 0x000000e8000079c8 */ /* 0x000ea40008000600 */
[----:B--2---:R-:W-:-:S13]  /*1050*/  PLOP3.LUT P0, PT, PT, PT, UP0, 0x80, 0x0 ;  /* 0x000000000000781c */ /* 0x004fda0003f0f008 */
[----:B------:R-:W-:Y:S05]  /*1060*/  @!P0 BRA `(.L_x_9) ;  /* 0xfffffffc00f08947 */ /* 0x000fea000383ffff */
[----:B------:R-:W-:Y:S01]  /*1070*/  ULDC.64 UR4, c[0x0][0x598] ;  /* 0x0001660000047ab9 */ /* 0x000fe20000000a00 */
[----:B------:R-:W-:Y:S01]  /*1080*/  ULDC.64 UR16, c[0x0][0x208] ;  /* 0x0000820000107ab9 */ /* 0x000fe20000000a00 */
[----:B------:R-:W-:-:S04]  /*1090*/  ISETP.NE.U32.AND P0, PT, RZ, UR4, PT ;  /* 0x00000004ff007c0c */ /* 0x000fc8000bf05070 */
[----:B------:R-:W-:-:S13]  /*10a0*/  ISETP.NE.AND.EX P0, PT, RZ, UR5, PT, P0 ;  /* 0x00000005ff007c0c */ /* 0x000fda000bf05300 */
[----:B------:R-:W-:Y:S05]  /*10b0*/  @!P0 BRA `(.L_x_12) ;  /* 0x0000000000208947 */ /* 0x000fea0003800000 */
[----:B-1----:R-:W1:Y:S02]  /*10c0*/  LDC.64 R2, c[0x0][0x598] ;  /* 0x00016600ff027b82 */ /* 0x002e640000000a00 */
[----:B-1----:R-:W2:Y:S02]  /*10d0*/  LDG.E.64 R2, desc[UR16][R2.64] ;  /* 0x0000001002027981 */ /* 0x002ea4000c1e1b00 */
[----:B--2---:R-:W-:-:S04]  /*10e0*/  ISETP.NE.U32.AND P0, PT, R2, RZ, PT ;  /* 0x000000ff0200720c */ /* 0x004fc80003f05070 */
[----:B------:R-:W-:-:S13]  /*10f0*/  ISETP.NE.AND.EX P0, PT, R3, RZ, PT, P0 ;  /* 0x000000ff0300720c */ /* 0x000fda0003f05300 */
[----:B------:R-:W-:Y:S05]  /*1100*/  @!P0 BRA `(.L_x_12) ;  /* 0x00000000000c8947 */ /* 0x000fea0003800000 */
[----:B------:R-:W2:Y:S02]  /*1110*/  LD.E R2, desc[UR16][R2.64] ;  /* 0x0000001002027980 */ /* 0x000ea4000c101900 */
[----:B--2---:R-:W-:Y:S01]  /*1120*/  R2UR UR20, R2 ;  /* 0x00000000021472ca */ /* 0x004fe200000e0000 */
[----:B------:R-:W-:-:S14]  /*1130*/  BRA `(.L_x_13) ;  /* 0x0000000000247947 */ /* 0x000fdc0003800000 */
.L_x_12:
[----:B------:R-:W-:Y:S02]  /*1140*/  ULDC.64 UR4, c[0x0][0x588] ;  /* 0x0001620000047ab9 */ /* 0x000fe40000000a00 */
[----:B------:R-:W-:-:S04]  /*1150*/  ISETP.NE.U32.AND P0, PT, RZ, UR4, PT ;  /* 0x00000004ff007c0c */ /* 0x000fc8000bf05070 */
[----:B------:R-:W-:-:S13]  /*1160*/  ISETP.NE.AND.EX P0, PT, RZ, UR5, PT, P0 ;  /* 0x00000005ff007c0c */ /* 0x000fda000bf05300 */
[----:B------:R-:W-:Y:S05]  /*1170*/  @!P0 BRA `(.L_x_14) ;  /* 0x0000000000108947 */ /* 0x000fea0003800000 */
[----:B-1----:R-:W1:Y:S02]  /*1180*/  LDC.64 R2, c[0x0][0x588] ;  /* 0x00016200ff027b82 */ /* 0x002e640000000a00 */
[----:B-1----:R-:W2:Y:S02]  /*1190*/  LDG.E R2, desc[UR16][R2.64] ;  /* 0x0000001002027981 */ /* 0x002ea4000c1e1900 */
[----:B--2---:R-:W-:Y:S01]  /*11a0*/  R2UR UR20, R2 ;  /* 0x00000000021472ca */ /* 0x004fe200000e0000 */
[----:B------:R-:W-:-:S14]  /*11b0*/  BRA `(.L_x_13) ;  /* 0x0000000000047947 */ /* 0x000fdc0003800000 */
.L_x_14:
[----:B------:R-:W-:-:S05]  /*11c0*/  ULDC UR20, c[0x0][0x580] ;  /* 0x0001600000147ab9 */ /* 0x000fca0000000800 */
.L_x_13:
[----:B------:R-:W-:Y:S02]  /*11d0*/  ULDC.64 UR4, c[0x0][0x5a0] ;  /* 0x0001680000047ab9 */ /* 0x000fe40000000a00 */
        /* <DEDUP_REMOVED lines=11> */
.L_x_15:
        /* <DEDUP_REMOVED lines=8> */
.L_x_17:
[----:B------:R-:W-:-:S05]  /*1310*/  ULDC UR19, c[0x0][0x584] ;  /* 0x0001610000137ab9 */ /* 0x000fca0000000800 */
.L_x_16:
[----:B------:R-:W-:-:S13]  /*1320*/  LOP3.LUT P0, RZ, R4, 0xff, RZ, 0xc0, !PT ;  /* 0x000000ff04ff7812 */ /* 0x000fda000780c0ff */
[----:B------:R-:W-:Y:S05]  /*1330*/  @!P0 EXIT ;  /* 0x000000000000894d */ /* 0x000fea0003800000 */
[----:B------:R-:W-:Y:S01]  /*1340*/  ULDC UR4, c[0x0][0x28c] ;  /* 0x0000a30000047ab9 */ /* 0x000fe20000000800 */
[----:B------:R-:W-:Y:S02]  /*1350*/  ULOP3.LUT UR21, UR13, 0x1, URZ, 0xfc, !UPT ;  /* 0x000000010d157892 */ /* 0x000fe4000f8efc3f */
[----:B------:R-:W-:-:S04]  /*1360*/  UIADD3 UR4, UR4, 0x3f, URZ ;  /* 0x0000003f04047890 */ /* 0x000fc8000fffe03f */
[----:B------:R-:W-:-:S04]  /*1370*/  USHF.R.S32.HI UR5, URZ, 0x1f, UR4 ;  /* 0x0000001f3f057899 */ /* 0x000fc80008011404 */
[----:B------:R-:W-:-:S03]  /*1380*/  ULEA.HI UR5, UR5, UR4, URZ, 0x6 ;  /* 0x0000000405057291 */ /* 0x000fc6000f8f303f */
[----:B------:R-:W-:Y:S01]  /*1390*/  UMOV UR4, URZ ;  /* 0x0000003f00047c82 */ /* 0x000fe20008000000 */
[----:B------:R-:W-:-:S03]  /*13a0*/  USHF.R.S32.HI UR12, URZ, 0x6, UR5 ;  /* 0x000000063f0c7899 */ /* 0x000fc60008011405 */
[----:B------:R-:W-:-:S09]  /*13b0*/  UMOV UR5, URZ ;  /* 0x0000003f00057c82 */ /* 0x000fd20008000000 */
.L_x_300:
[----:B-1----:R-:W1:Y:S01]  /*13c0*/  S2R R0, SR_TID.X ;  /* 0x0000000000007919 */ /* 0x002e620000002100 */
[----:B--2---:R-:W2:Y:S01]  /*13d0*/  S2UR UR11, SR_CgaCtaId ;  /* 0x00000000000b79c3 */ /* 0x004ea20000008800 */
[----:B------:R-:W-:Y:S01]  /*13e0*/  UMOV UR14, 0x400 ;  /* 0x00000400000e7882 */ /* 0x000fe20000000000 */
[----:B------:R-:W-:Y:S01]  /*13f0*/  UMOV UR6, URZ ;  /* 0x0000003f00067c82 */ /* 0x000fe20008000000 */
[----:B------:R-:W-:Y:S01]  /*1400*/  STL [R1+0x74], RZ ;  /* 0x000074ff01007387 */ /* 0x000fe20000100800 */
[----:B------:R-:W-:Y:S01]  /*1410*/  UMOV UR7, URZ ;  /* 0x0000003f00077c82 */ /* 0x000fe20008000000 */
[----:B------:R-:W-:Y:S01]  /*1420*/  UMOV UR8, URZ ;  /* 0x0000003f00087c82 */ /* 0x000fe20008000000 */
[----:B------:R-:W-:Y:S01]  /*1430*/  UMOV UR18, UR5 ;  /* 0x0000000500127c82 */ /* 0x000fe20008000000 */
[----:B------:R-:W-:Y:S01]  /*1440*/  STL [R1+0x70], RZ ;  /* 0x000070ff01007387 */ /* 0x000fe20000100800 */
[----:B---3--:R-:W3:Y:S01]  /*1450*/  LDC R2, c[0x0][0x28c] ;  /* 0x0000a300ff027b82 */ /* 0x008ee20000000800 */
[----:B------:R-:W-:-:S02]  /*1460*/  CS2R R4, SRZ ;  /* 0x0000000000047805 */ /* 0x000fc4000001ff00 */
[----:B------:R-:W-:Y:S01]  /*1470*/  CS2R R6, SRZ ;  /* 0x0000000000067805 */ /* 0x000fe2000001ff00 */
[----:B------:R-:W-:Y:S01]  /*1480*/  STL [R1+0x6c], RZ ;  /* 0x00006cff01007387 */ /* 0x000fe20000100800 */
[----:B------:R-:W-:Y:S02]  /*1490*/  CS2R R8, SRZ ;  /* 0x0000000000087805 */ /* 0x000fe4000001ff00 */
[----:B------:R-:W-:Y:S02]  /*14a0*/  CS2R R10, SRZ ;  /* 0x00000000000a7805 */ /* 0x000fe4000001ff00 */
[----:B------:R-:W-:Y:S01]  /*14b0*/  CS2R R12, SRZ ;  /* 0x00000000000c7805 */ /* 0x000fe2000001ff00 */
[----:B------:R-:W-:Y:S01]  /*14c0*/  STL [R1+0x68], RZ ;  /* 0x000068ff01007387 */ /* 0x000fe20000100800 */
[----:B------:R-:W-:Y:S02]  /*14d0*/  CS2R R14, SRZ ;  /* 0x00000000000e7805 */ /* 0x000fe4000001ff00 */
[----:B------:R-:W-:-:S02]  /*14e0*/  CS2R R16, SRZ ;  /* 0x0000000000107805 */ /* 0x000fc4000001ff00 */
[----:B0-----:R-:W-:Y:S01]  /*14f0*/  CS2R R18, SRZ ;  /* 0x0000000000127805 */ /* 0x001fe2000001ff00 */
[----:B------:R-:W-:Y:S01]  /*1500*/  STL [R1+0x64], RZ ;  /* 0x000064ff01007387 */ /* 0x000fe20000100800 */
[----:B------:R-:W-:Y:S02]  /*1510*/  CS2R R20, SRZ ;  /* 0x0000000000147805 */ /* 0x000fe4000001ff00 */
[----:B------:R-:W-:Y:S02]  /*1520*/  CS2R R22, SRZ ;  /* 0x0000000000167805 */ /* 0x000fe4000001ff00 */
[----:B------:R-:W-:Y:S01]  /*1530*/  CS2R R152, SRZ ;  /* 0x0000000000987805 */ /* 0x000fe2000001ff00 */
[----:B------:R-:W-:Y:S01]  /*1540*/  STL [R1+0x60], RZ ;  /* 0x000060ff01007387 */ /* 0x000fe20000100800 */
[----:B--2---:R-:W-:Y:S01]  /*1550*/  ULEA UR14, UR11, UR14, 0x18 ;  /* 0x0000000e0b0e7291 */ /* 0x004fe2000f8ec03f */
[----:B------:R-:W-:Y:S02]  /*1560*/  CS2R R154, SRZ ;  /* 0x00000000009a7805 */ /* 0x000fe4000001ff00 */
[----:B------:R-:W-:Y:S01]  /*1570*/  CS2R R156, SRZ ;  /* 0x00000000009c7805 */ /* 0x000fe2000001ff00 */
[----:B------:R-:W-:Y:S01]  /*1580*/  STL [R1+0x5c], RZ ;  /* 0x00005cff01007387 */ /* 0x000fe20000100800 */
[----:B------:R-:W-:-:S02]  /*1590*/  CS2R R158, SRZ ;  /* 0x00000000009e7805 */ /* 0x000fc4000001ff00 */
[----:B------:R-:W-:Y:S02]  /*15a0*/  CS2R R160, SRZ ;  /* 0x0000000000a07805 */ /* 0x000fe4000001ff00 */
[----:B------:R-:W-:Y:S02]  /*15b0*/  CS2R R162, SRZ ;  /* 0x0000000000a27805 */ /* 0x000fe4000001ff00 */
[----:B-1----:R-:W-:Y:S01]  /*15c0*/  LOP3.LUT R0, R0, 0x80, RZ, 0xc0, !PT ;  /* 0x0000008000007812 */ /* 0x002fe200078ec0ff */
[----:B------:R-:W-:Y:S01]  /*15d0*/  STL [R1+0x58], RZ ;  /* 0x000058ff01007387 */ /* 0x000fe20000100800 */
[----:B---3--:R-:W-:Y:S02]  /*15e0*/  ISETP.GE.AND P0, PT, R2, 0x1, PT ;  /* 0x000000010200780c */ /* 0x008fe40003f06270 */
[----:B------:R-:W-:Y:S02]  /*15f0*/  CS2R R2, SRZ ;  /* 0x0000000000027805 */ /* 0x000fe4000001ff00 */
[----:B------:R-:W-:Y:S01]  /*1600*/  SHF.R.U32.HI R0, RZ, 0x7, R0 ;  /* 0x00000007ff007819 */ /* 0x000fe20000011600 */
[----:B------:R-:W-:Y:S01]  /*1610*/  STL [R1+0x54], RZ ;  /* 0x000054ff01007387 */ /* 0x000fe20000100800 */
[----:B------:R-:W-:-:S02]  /*1620*/  CS2R R164, SRZ ;  /* 0x0000000000a47805 */ /* 0x000fc4000001ff00 */
[----:B------:R-:W-:Y:S02]  /*1630*/  CS2R R166, SRZ ;  /* 0x0000000000a67805 */ /* 0x000fe4000001ff00 */
[----:B------:R-:W-:Y:S01]  /*1640*/  CS2R R168, SRZ ;  /* 0x0000000000a87805 */ /* 0x000fe2000001ff00 */
[----:B------:R-:W-:Y:S01]  /*1650*/  STL [R1+0x50], RZ ;  /* 0x000050ff01007387 */ /* 0x000fe20000100800 */
[----:B------:R-:W-:Y:S02]  /*1660*/  CS2R R170, SRZ ;  /* 0x0000000000aa7805 */ /* 0x000fe4000001ff00 */
[----:B------:R-:W-:Y:S02]  /*1670*/  CS2R R172, SRZ ;  /* 0x0000000000ac7805 */ /* 0x000fe4000001ff00 */
[----:B------:R-:W-:Y:S01]  /*1680*/  CS2R R174, SRZ ;  /* 0x0000000000ae7805 */ /* 0x000fe2000001ff00 */
[----:B------:R-:W0:Y:S01]  /*1690*/  SHFL.IDX PT, R0, R0, RZ, 0x1f ;  /* 0x00001fff00007589 */ /* 0x000e2200000e0000 */
[----:B------:R-:W-:-:S02]  /*16a0*/  CS2R R176, SRZ ;  /* 0x0000000000b07805 */ /* 0x000fc4000001ff00 */
[----:B------:R-:W-:Y:S02]  /*16b0*/  CS2R R178, SRZ ;  /* 0x0000000000b27805 */ /* 0x000fe4000001ff00 */
[----:B------:R-:W-:Y:S01]  /*16c0*/  CS2R R180, SRZ ;  /* 0x0000000000b47805 */ /* 0x000fe2000001ff00 */
[----:B------:R1:W-:Y:S01]  /*16d0*/  STL [R1+0x4c], RZ ;  /* 0x00004cff01007387 */ /* 0x0003e20000100800 */
[----:B------:R-:W-:Y:S02]  /*16e0*/  CS2R R182, SRZ ;  /* 0x0000000000b67805 */ /* 0x000fe4000001ff00 */
[----:B------:R-:W-:Y:S02]  /*16f0*/  CS2R R184, SRZ ;  /* 0x0000000000b87805 */ /* 0x000fe4000001ff00 */
[----:B------:R-:W-:Y:S01]  /*1700*/  CS2R R186, SRZ ;  /* 0x0000000000ba7805 */ /* 0x000fe2000001ff00 */
[----:B------:R1:W-:Y:S01]  /*1710*/  STL [R1+0x48], RZ ;  /* 0x000048ff01007387 */ /* 0x0003e20000100800 */
        /* <DEDUP_REMOVED lines=14> */
[----:B------:R-:W-:Y:S02]  /*1800*/  CS2R R210, SRZ ;  /* 0x0000000000d27805 */ /* 0x000fe4000001ff00 */
[----:B0-----:R-:W-:Y:S01]  /*1810*/  R2UR UR9, R0 ;  /* 0x00000000000972ca */ /* 0x001fe200000e0000 */
[----:B------:R1:W-:Y:S01]  /*1820*/  STL [R1+0x38], RZ ;  /* 0x000038ff01007387 */ /* 0x0003e20000100800 */
[----:B------:R-:W-:Y:S01]  /*1830*/  IMAD.MOV.U32 R0, RZ, RZ, RZ ;  /* 0x000000ffff007224 */ /* 0x000fe200078e00ff */
[----:B------:R-:W-:-:S02]  /*1840*/  CS2R R212, SRZ ;  /* 0x0000000000d47805 */ /* 0x000fc4000001ff00 */
[----:B------:R-:W-:Y:S01]  /*1850*/  CS2R R214, SRZ ;  /* 0x0000000000d67805 */ /* 0x000fe2000001ff00 */
[----:B------:R1:W-:Y:S01]  /*1860*/  STL [R1+0x34], RZ ;  /* 0x000034ff01007387 */ /* 0x0003e20000100800 */
[----:B------:R-:W-:Y:S02]  /*1870*/  CS2R R216, SRZ ;  /* 0x0000000000d87805 */ /* 0x000fe4000001ff00 */
[----:B------:R-:W-:Y:S02]  /*1880*/  CS2R R218, SRZ ;  /* 0x0000000000da7805 */ /* 0x000fe4000001ff00 */
[----:B------:R-:W-:Y:S01]  /*1890*/  CS2R R220, SRZ ;  /* 0x0000000000dc7805 */ /* 0x000fe2000001ff00 */
[----:B------:R1:W-:Y:S01]  /*18a0*/  STL [R1+0x30], RZ ;  /* 0x000030ff01007387 */ /* 0x0003e20000100800 */
[----:B------:R-:W-:Y:S02]  /*18b0*/  CS2R R222, SRZ ;  /* 0x0000000000de7805 */ /* 0x000fe4000001ff00 */
[----:B------:R-:W-:Y:S01]  /*18c0*/  CS2R R224, SRZ ;  /* 0x0000000000e07805 */ /* 0x000fe2000001ff00 */
[----:B------:R-:W-:Y:S01]  /*18d0*/  IMAD.MOV.U32 R226, RZ, RZ, RZ ;  /* 0x000000ffffe27224 */ /* 0x000fe200078e00ff */
[----:B------:R1:W-:Y:S01]  /*18e0*/  STL [R1+0x2c], RZ ;  /* 0x00002cff01007387 */ /* 0x0003e20000100800 */
[----:B------:R-:W-:Y:S01]  /*18f0*/  ULEA.HI UR10, UR9, UR9, URZ, 0x1 ;  /* 0x00000009090a7291 */ /* 0x000fe2000f8f083f */
[----:B------:R-:W-:Y:S01]  /*1900*/  IMAD.U32 R227, RZ, RZ, UR4 ;  /* 0x00000004ffe37e24 */ /* 0x000fe2000f8e00ff */
[----:B------:R-:W-:Y:S01]  /*1910*/  CS2R R24, SRZ ;  /* 0x0000000000187805 */ /* 0x000fe2000001ff00 */
[----:B------:R1:W-:Y:S01]  /*1920*/  STL [R1+0x28], RZ ;  /* 0x000028ff01007387 */ /* 0x0003e20000100800 */
[----:B------:R-:W-:Y:S01]  /*1930*/  ULOP3.LUT UR10, UR10, 0xffffe, URZ, 0xc0, !UPT ;  /* 0x000ffffe0a0a7892 */ /* 0x000fe2000f8ec03f */
[----:B------:R-:W-:-:S02]  /*1940*/  CS2R R26, SRZ ;  /* 0x00000000001a7805 */ /* 0x000fc4000001ff00 */
[----:B------:R-:W-:Y:S01]  /*1950*/  CS2R R28, SRZ ;  /* 0x00000000001c7805 */ /* 0x000fe2000001ff00 */
[----:B------:R1:W-:Y:S01]  /*1960*/  STL [R1+0x24], RZ ;  /* 0x000024ff01007387 */ /* 0x0003e20000100800 */
[----:B------:R-:W-:Y:S01]  /*1970*/  UIADD3 UR10, UR9, -UR10, URZ ;  /* 0x8000000a090a7290 */ /* 0x000fe2000fffe03f */
[----:B----4-:R-:W-:Y:S02]  /*1980*/  CS2R R30, SRZ ;  /* 0x00000000001e7805 */ /* 0x010fe4000001ff00 */
[----:B------:R-:W-:Y:S01]  /*1990*/  CS2R R32, SRZ ;  /* 0x0000000000207805 */ /* 0x000fe2000001ff00 */
[----:B------:R1:W-:Y:S01]  /*19a0*/  STL [R1+0x20], RZ ;  /* 0x000020ff01007387 */ /* 0x0003e20000100800 */
[----:B------:R-:W-:Y:S01]  /*19b0*/  ULEA UR10, UR10, UR14, 0xc ;  /* 0x0000000e0a0a7291 */ /* 0x000fe2000f8e603f */
[----:B------:R-:W-:Y:S02]  /*19c0*/  CS2R R34, SRZ ;  /* 0x0000000000227805 */ /* 0x000fe4000001ff00 */
[----:B------:R-:W-:Y:S01]  /*19d0*/  CS2R R36, SRZ ;  /* 0x0000000000247805 */ /* 0x000fe2000001ff00 */
[----:B------:R1:W-:Y:S01]  /*19e0*/  STL [R1+0x1c], RZ ;  /* 0x00001cff01007387 */ /* 0x0003e20000100800 */
[----:B------:R-:W-:Y:S01]  /*19f0*/  UIADD3 UR10, UR10, 0x180, URZ ;  /* 0x000001800a0a7890 */ /* 0x000fe2000fffe03f */
[----:B------:R-:W-:-:S02]  /*1a00*/  CS2R R38, SRZ ;  /* 0x0000000000267805 */ /* 0x000fc4000001ff00 */
[----:B------:R-:W-:Y:S01]  /*1a10*/  CS2R R40, SRZ ;  /* 0x0000000000287805 */ /* 0x000fe2000001ff00 */
[----:B------:R1:W-:Y:S01]  /*1a20*/  STL [R1+0x18], RZ ;  /* 0x000018ff01007387 */ /* 0x0003e20000100800 */
[----:B------:R-:W-:Y:S01]  /*1a30*/  USHF.R.U32.HI UR10, URZ, 0x4, UR10 ;  /* 0x000000043f0a7899 */ /* 0x000fe2000801160a */
[----:B------:R-:W-:Y:S02]  /*1a40*/  CS2R R42, SRZ ;  /* 0x00000000002a7805 */ /* 0x000fe4000001ff00 */
[----:B------:R-:W-:Y:S01]  /*1a50*/  CS2R R44, SRZ ;  /* 0x00000000002c7805 */ /* 0x000fe2000001ff00 */
[----:B------:R1:W-:Y:S01]  /*1a60*/  STL [R1+0x14], RZ ;  /* 0x000014ff01007387 */ /* 0x0003e20000100800 */
[----:B------:R-:W-:Y:S01]  /*1a70*/  ULOP3.LUT UR15, UR10, 0x3fff, URZ, 0xc0, !UPT ;  /* 0x00003fff0a0f7892 */ /* 0x000fe2000f8ec03f */
        /* <DEDUP_REMOVED lines=18> */
[----:B------:R1:W-:Y:S01]  /*1ba0*/  STL [R1], RZ ;  /* 0x000000ff01007387 */ /* 0x0003e20000100800 */
[----:B------:R-:W-:-:S02]  /*1bb0*/  CS2R R74, SRZ ;  /* 0x00000000004a7805 */ /* 0x000fc4000001ff00 */
[----:B------:R-:W-:Y:S02]  /*1bc0*/  CS2R R76, SRZ ;  /* 0x00000000004c7805 */ /* 0x000fe4000001ff00 */
[----:B------:R-:W-:Y:S02]  /*1bd0*/  CS2R R78, SRZ ;  /* 0x00000000004e7805 */ /* 0x000fe4000001ff00 */
[----:B------:R-:W-:Y:S02]  /*1be0*/  CS2R R80, SRZ ;  /* 0x0000000000507805 */ /* 0x000fe4000001ff00 */
[----:B------:R-:W-:Y:S02]  /*1bf0*/  CS2R R82, SRZ ;  /* 0x0000000000527805 */ /* 0x000fe4000001ff00 */
[----:B------:R-:W-:Y:S02]  /*1c00*/  CS2R R84, SRZ ;  /* 0x0000000000547805 */ /* 0x000fe4000001ff00 */
        /* <DEDUP_REMOVED lines=32> */
[----:B------:R-:W-:Y:S01]  /*1e10*/  CS2R R150, SRZ ;  /* 0x0000000000967805 */ /* 0x000fe2000001ff00 */
[----:B-1----:R-:W-:Y:S06]  /*1e20*/  @!P0 BRA `(.L_x_18) ;  /* 0x0000001000688947 */ /* 0x002fec0003800000 */
[----:B------:R-:W-:-:S06]  /*1e30*/  UISETP.NE.AND UP0, UPT, UR21, 0x3, UPT ;  /* 0x000000031500788c */ /* 0x000fcc000bf05270 */
[----:B------:R-:W-:-:S13]  /*1e40*/  PLOP3.LUT P1, PT, PT, PT, UP0, 0x80, 0x0 ;  /* 0x000000000000781c */ /* 0x000fda0003f2f008 */
[----:B------:R-:W-:Y:S05]  /*1e50*/  @!P1 BRA `(.L_x_19) ;  /* 0x0000000000049947 */ /* 0x000fea0003800000 */
[----:B------:R-:W-:Y:S01]  /*1e60*/  BPT.TRAP 0x1 ;  /* 0x000000040000795c */ /* 0x000fe20000300000 */
.L_x_19:
[----:B------:R-:W-:Y:S01]  /*1e70*/  ULEA UR6, UR5, UR14, 0x3 ;  /* 0x0000000e05067291 */ /* 0x000fe2000f8e183f */
[----:B------:R-:W-:-:S05]  /*1e80*/  IMAD.U32 R0, RZ, RZ, UR4 ;  /* 0x00000004ff007e24 */ /* 0x000fca000f8e00ff */
[----:B------:R-:W-:-:S04]  /*1e90*/  SHF.L.U32 R0, R0, 0x1f, RZ ;  /* 0x0000001f00007819 */ /* 0x000fc800000006ff */
[----:B------:R0:W1:Y:S01]  /*1ea0*/  SYNCS.PHASECHK.TRANS64.TRYWAIT P0, [UR6], R0 ;  /* 0x00000000ff0075a7 */ /* 0x0000620008000146 */
[----:B------:R-:W-:Y:S05]  /*1eb0*/  @!P1 BRA `(.L_x_20) ;  /* 0x0000000000049947 */ /* 0x000fea0003800000 */
[----:B------:R-:W-:Y:S01]  /*1ec0*/  BPT.TRAP 0x1 ;  /* 0x000000040000795c */ /* 0x000fe20000300000 */
.L_x_20:
[----:B-1----:R-:W-:Y:S05]  /*1ed0*/  @P0 BRA `(.L_x_21) ;  /* 0x0000000000080947 */ /* 0x002fea0003800000 */
[----:B------:R-:W1:Y:S02]  /*1ee0*/  SYNCS.PHASECHK.TRANS64.TRYWAIT P0, [UR6], R0 ;  /* 0x00000000ff0075a7 */ /* 0x000e640008000146 */
[----:B-1----:R-:W-:Y:S05]  /*1ef0*/  @!P0 BRA `(.L_x_22) ;  /* 0x000000e8000c8947 */ /* 0x002fea0003800000 */
.L_x_21:
[----:B------:R-:W-:Y:S01]  /*1f00*/  UIADD3 UR6, UR14, 0x12180, URZ ;  /* 0x000121800e067890 */ /* 0x000fe2000fffe03f */
[----:B------:R-:W-:Y:S01]  /*1f10*/  WARPGROUP.ARRIVE ;  /* 0x00000000000079c5 */ /* 0x000fe20000000000 */
[----:B------:R-:W-:Y:S01]  /*1f20*/  ULOP3.LUT UR8, UR15, 0x10000, URZ, 0xfc, !UPT ;  /* 0x000100000f087892 */ /* 0x000fe2000f8efc3f */
[----:B------:R2:W-:Y:S01]  /*1f30*/  STL [R1+0x74], RZ ;  /* 0x000074ff01007387 */ /* 0x0005e20000100800 */
[----:B------:R-:W-:Y:S01]  /*1f40*/  USHF.R.U32.HI UR6, URZ, 0x4, UR6 ;  /* 0x000000043f067899 */ /* 0x000fe20008011606 */
[----:B01----:R-:W-:Y:S01]  /*1f50*/  IMAD.MOV.U32 R0, RZ, RZ, RZ ;  /* 0x000000ffff007224 */ /* 0x003fe200078e00ff */
[----:B------:R-:W-:Y:S01]  /*1f60*/  ULEA UR8, UR5, UR8, 0x9 ;  /* 0x0000000805087291 */ /* 0x000fe2000f8e483f */
[----:B------:R2:W-:Y:S01]  /*1f70*/  STL [R1+0x70], RZ ;  /* 0x000070ff01007387 */ /* 0x0005e20000100800 */
[----:B------:R-:W-:Y:S01]  /*1f80*/  ULOP3.LUT UR6, UR6, 0x3fff, URZ, 0xc0, !UPT ;  /* 0x00003fff06067892 */ /* 0x000fe2000f8ec03f */
[----:B------:R-:W-:Y:S01]  /*1f90*/  CS2R R2, SRZ ;  /* 0x0000000000027805 */ /* 0x000fe2000001ff00 */
[----:B------:R-:W-:Y:S01]  /*1fa0*/  UMOV UR9, 0x80000020 ;  /* 0x8000002000097882 */ /* 0x000fe20000000000 */
[----:B------:R-:W-:Y:S01]  /*1fb0*/  UMOV UR11, 0x80000020 ;  /* 0x80000020000b7882 */ /* 0x000fe20000000000 */
[----:B------:R-:W-:Y:S01]  /*1fc0*/  ULOP3.LUT UR6, UR6, 0x10000, URZ, 0xfc, !UPT ;  /* 0x0001000006067892 */ /* 0x000fe2000f8efc3f */
[----:B------:R2:W-:Y:S01]  /*1fd0*/  STL [R1+0x6c], RZ ;  /* 0x00006cff01007387 */ /* 0x0005e20000100800 */
[----:B------:R-:W-:Y:S01]  /*1fe0*/  ULDC UR7, c[0x0][0x50c] ;  /* 0x0001430000077ab9 */ /* 0x000fe20000000800 */
[----:B------:R-:W-:Y:S01]  /*1ff0*/  CS2R R4, SRZ ;  /* 0x0000000000047805 */ /* 0x000fe2000001ff00 */
[----:B------:R-:W-:Y:S01]  /*2000*/  ULEA UR10, UR5, UR6, 0xa ;  /* 0x00000006050a7291 */ /* 0x000fe2000f8e503f */
[----:B------:R2:W-:Y:S01]  /*2010*/  STL [R1+0x68], RZ ;  /* 0x000068ff01007387 */ /* 0x0005e20000100800 */
[----:B------:R-:W-:Y:S01]  /*2020*/  UISETP.NE.AND UP0, UPT, UR7, 0x2, UPT ;  /* 0x000000020700788c */ /* 0x000fe2000bf05270 */
[----:B------:R-:W-:Y:S01]  /*2030*/  CS2R R6, SRZ ;  /* 0x0000000000067805 */ /* 0x000fe2000001ff00 */
[----:B------:R-:W-:Y:S01]  /*2040*/  UMOV UR6, 0x2 ;  /* 0x0000000200067882 */ /* 0x000fe20000000000 */
[----:B------:R2:W-:Y:S01]  /*2050*/  STL [R1+0x64], RZ ;  /* 0x000064ff01007387 */ /* 0x0005e20000100800 */
[----:B------:R-:W-:Y:S01]  /*2060*/  USEL UR7, URZ, 0x1, UP0 ;  /* 0x000000013f077887 */ /* 0x000fe20008000000 */
[----:B------:R-:W-:-:S02]  /*2070*/  CS2R R8, SRZ ;  /* 0x0000000000087805 */ /* 0x000fc4000001ff00 */
[----:B------:R-:W-:Y:S01]  /*2080*/  CS2R R10, SRZ ;  /* 0x00000000000a7805 */ /* 0x000fe2000001ff00 */
[----:B------:R-:W-:Y:S01]  /*2090*/  QGMMA.64x256x32.F32.E5M2.E5M2 R24, gdesc[UR8], RZ, !UPT ;  /* 0x03e00000081879f3 */ /* 0x000fe2000c7038ff */
[----:B------:R2:W-:Y:S01]  /*20a0*/  STL [R1+0x60], RZ ;  /* 0x000060ff01007387 */ /* 0x0005e20000100800 */
[----:B------:R-:W-:Y:S01]  /*20b0*/  UIADD3 UR8, UR8, 0x2, URZ ;  /* 0x0000000208087890 */ /* 0x000fe2000fffe03f */
[----:B------:R-:W-:Y:S01]  /*20c0*/  ISETP.NE.AND P0, PT, RZ, UR7, PT ;  /* 0x00000007ff007c0c */ /* 0x000fe2000bf05270 */
[----:B------:R-:W-:Y:S01]  /*20d0*/  UIADD3 UR10, UR10, 0x2, URZ ;  /* 0x000000020a0a7890 */ /* 0x000fe2000fffe03f */
[----:B------:R2:W-:Y:S01]  /*20e0*/  STL [R1+0x5c], RZ ;  /* 0x00005cff01007387 */ /* 0x0005e20000100800 */
[----:B------:R-:W-:Y:S01]  /*20f0*/  UMOV UR9, 0x80000020 ;  /* 0x8000002000097882 */ /* 0x000fe20000000000 */
[----:B------:R-:W-:Y:S01]  /*2100*/  UMOV UR11, 0x80000020 ;  /* 0x80000020000b7882 */ /* 0x000fe20000000000 */
        /* <DEDUP_REMOVED lines=58> */
[----:B------:R-:W-:-:S03]  /*24b0*/  IMAD.MOV.U32 R226, RZ, RZ, RZ ;  /* 0x000000ffffe27224 */ /* 0x000fc600078e00ff */
[----:B------:R2:W-:Y:S04]  /*24c0*/  STL [R1+0x1c], RZ ;  /* 0x00001cff01007387 */ /* 0x0005e80000100800 */
[----:B------:R2:W-:Y:S04]  /*24d0*/  STL [R1+0x18], RZ ;  /* 0x000018ff01007387 */ /* 0x0005e80000100800 */
[----:B------:R2:W-:Y:S04]  /*24e0*/  STL [R1+0x14], RZ ;  /* 0x000014ff01007387 */ /* 0x0005e80000100800 */
[----:B------:R2:W-:Y:S04]  /*24f0*/  STL [R1+0x10], RZ ;  /* 0x000010ff01007387 */ /* 0x0005e80000100800 */
[----:B------:R2:W-:Y:S04]  /*2500*/  STL [R1+0xc], RZ ;  /* 0x00000cff01007387 */ /* 0x0005e80000100800 */
[----:B------:R2:W-:Y:S04]  /*2510*/  STL [R1+0x8], RZ ;  /* 0x000008ff01007387 */ /* 0x0005e80000100800 */
[----:B------:R2:W-:Y:S04]  /*2520*/  STL [R1+0x4], RZ ;  /* 0x000004ff01007387 */ /* 0x0005e80000100800 */
[----:B------:R2:W-:Y:S01]  /*2530*/  STL [R1], RZ ;  /* 0x000000ff01007387 */ /* 0x0005e20000100800 */
[----:B------:R-:W-:Y:S01]  /*2540*/  QGMMA.64x256x32.F32.E5M2.E5M2 R24, gdesc[UR8], R24, gsb0 ;  /* 0x03e00000081879f3 */ /* 0x000fe20008003818 */
[----:B------:R-:W-:Y:S05]  /*2550*/  @!P0 BRA `(.L_x_23) ;  /* 0x0000000800808947 */ /* 0x000fea0003800000 */
[----:B------:R-:W-:Y:S02]  /*2560*/  WARPGROUP.DEPBAR.LE gsb0, 0x0 ;  /* 0x00008000000079c5 */ /* 0x000fe40000010000 */
[----:B------:R-:W-:-:S01]  /*2570*/  FADD R227, RZ, R122 ;  /* 0x0000007affe37221 */ /* 0x000fc20000000000 */
[----:B------:R-:W-:Y:S01]  /*2580*/  FADD R226, RZ, R24 ;  /* 0x00000018ffe27221 */ /* 0x000fe20000000000 */
[----:B------:R-:W-:-:S01]  /*2590*/  FADD R225, RZ, R25 ;  /* 0x00000019ffe17221 */ /* 0x000fc20000000000 */
[----:B------:R-:W-:Y:S01]  /*25a0*/  FADD R224, RZ, R26 ;  /* 0x0000001affe07221 */ /* 0x000fe20000000000 */
[----:B------:R-:W-:-:S01]  /*25b0*/  FADD R223, RZ, R27 ;  /* 0x0000001bffdf7221 */ /* 0x000fc20000000000 */
[----:B------:R0:W-:Y:S01]  /*25c0*/  STL [R1], R227 ;  /* 0x000000e301007387 */ /* 0x0001e20000100800 */
[----:B------:R-:W-:-:S01]  /*25d0*/  FADD R222, RZ, R28 ;  /* 0x0000001cffde7221 */ /* 0x000fc20000000000 */
[----:B------:R-:W-:Y:S01]  /*25e0*/  FADD R221, RZ, R29 ;  /* 0x0000001dffdd7221 */ /* 0x000fe20000000000 */
[----:B------:R-:W-:-:S01]  /*25f0*/  FADD R220, RZ, R30 ;  /* 0x0000001effdc7221 */ /* 0x000fc20000000000 */
[----:B------:R-:W-:Y:S01]  /*2600*/  FADD R219, RZ, R31 ;  /* 0x0000001fffdb7221 */ /* 0x000fe20000000000 */
[----:B------:R-:W-:-:S01]  /*2610*/  FADD R218, RZ, R32 ;  /* 0x00000020ffda7221 */ /* 0x000fc20000000000 */
[----:B------:R-:W-:Y:S01]  /*2620*/  FADD R217, RZ, R33 ;  /* 0x00000021ffd97221 */ /* 0x000fe20000000000 */
[----:B------:R-:W-:-:S01]  /*2630*/  FADD R216, RZ, R34 ;  /* 0x00000022ffd87221 */ /* 0x000fc20000000000 */
[----:B------:R-:W-:Y:S01]  /*2640*/  FADD R215, RZ, R35 ;  /* 0x00000023ffd77221 */ /* 0x000fe20000000000 */
[----:B------:R-:W-:-:S01]  /*2650*/  FADD R214, RZ, R36 ;  /* 0x00000024ffd67221 */ /* 0x000fc20000000000 */
[----:B0-----:R-:W-:Y:S01]  /*2660*/  FADD R227, RZ, R123 ;  /* 0x0000007bffe37221 */ /* 0x001fe20000000000 */
[----:B------:R-:W-:-:S01]  /*2670*/  FADD R213, RZ, R37 ;  /* 0x00000025ffd57221 */ /* 0x000fc20000000000 */
[----:B------:R-:W-:Y:S01]  /*2680*/  FADD R212, RZ, R38 ;  /* 0x00000026ffd47221 */ /* 0x000fe20000000000 */
[----:B------:R-:W-:-:S01]  /*2690*/  FADD R211, RZ, R39 ;  /* 0x00000027ffd37221 */ /* 0x000fc20000000000 */
[----:B------:R-:W-:Y:S01]  /*26a0*/  FADD R210, RZ, R40 ;  /* 0x00000028ffd27221 */ /* 0x000fe20000000000 */
[----:B------:R0:W-:Y:S01]  /*26b0*/  STL [R1+0x4], R227 ;  /* 0x000004e301007387 */ /* 0x0001e20000100800 */
        /* <DEDUP_REMOVED lines=93> */
[----:B------:R-:W-:Y:S01]  /*2c90*/  UMOV UR6, URZ ;  /* 0x0000003f00067c82 */ /* 0x000fe20008000000 */
[----:B0-----:R-:W-:-:S05]  /*2ca0*/  FADD R227, RZ, R130 ;  /* 0x00000082ffe37221 */ /* 0x001fca0000000000 */
[----:B------:R0:W-:Y:S02]  /*2cb0*/  STL [R1+0x20], R227 ;  /* 0x000020e301007387 */ /* 0x0001e40000100800 */
        /* <DEDUP_REMOVED lines=42> */
.L_x_23:
[----:B------:R-:W-:-:S04]  /*2f60*/  UIADD3 UR18, UR5, 0x1, URZ ;  /* 0x0000000105127890 */ /* 0x000fc8000fffe03f */
[----:B------:R-:W-:-:S04]  /*2f70*/  UISETP.NE.AND UP0, UPT, UR18, 0x9, UPT ;  /* 0x000000091200788c */ /* 0x000fc8000bf05270 */
[----:B------:R-:W-:Y:S02]  /*2f80*/  USEL UR8, URZ, 0x1, UP0 ;  /* 0x000000013f087887 */ /* 0x000fe40008000000 */
[----:B------:R-:W-:Y:S02]  /*2f90*/  USEL UR18, UR18, URZ, UP0 ;  /* 0x0000003f12127287 */ /* 0x000fe40008000000 */
[----:B------:R-:W-:-:S06]  /*2fa0*/  ULOP3.LUT UR8, UR4, UR8, URZ, 0x3c, !UPT ;  /* 0x0000000804087292 */ /* 0x000fcc000f8e3c3f */
[----:B0-----:R-:W-:Y:S01]  /*2fb0*/  IMAD.U32 R227, RZ, RZ, UR8 ;  /* 0x00000008ffe37e24 */ /* 0x001fe2000f8e00ff */
[----:B------:R-:W-:-:S06]  /*2fc0*/  UMOV UR8, 0x1 ;  /* 0x0000000100087882 */ /* 0x000fcc0000000000 */
.L_x_18:
[----:B------:R-:W-:-:S04]  /*2fd0*/  UISETP.LT.AND UP0, UPT, UR12, 0x1, UPT ;  /* 0x000000010c00788c */ /* 0x000fc8000bf01270 */
[----:B------:R-:W-:-:S04]  /*2fe0*/  USEL UR9, UR12, 0x1, UP0 ;  /* 0x000000010c097887 */ /* 0x000fc80008000000 */
[----:B------:R-:W-:-:S04]  /*2ff0*/  UIADD3 UR9, UR12, -UR9, URZ ;  /* 0x800000090c097290 */ /* 0x000fc8000fffe03f */
[----:B------:R-:W-:-:S06]  /*3000*/  UISETP.GE.AND UP0, UPT, UR9, 0x1, UPT ;  /* 0x000000010900788c */ /* 0x000fcc000bf06270 */
[----:B------:R-:W-:-:S13]  /*3010*/  PLOP3.LUT P0, PT, PT, PT, UP0, 0x80, 0x0 ;  /* 0x000000000000781c */ /* 0x000fda0003f0f008 */
[----:B------:R-:W-:Y:S05]  /*3020*/  @!P0 BRA `(.L_x_24) ;  /* 0x0000001000a48947 */ /* 0x000fea0003800000 */
[----:B------:R-:W-:Y:S01]  /*3030*/  IMAD.U32 R228, RZ, RZ, UR9 ;  /* 0x00000009ffe47e24 */ /* 0x000fe2000f8e00ff */
[----:B------:R-:W-:Y:S01]  /*3040*/  UMOV UR23, UR5 ;  /* 0x0000000500177c82 */ /* 0x000fe20008000000 */
[----:B------:R-:W-:-:S05]  /*3050*/  ULDC UR24, c[0x0][0x50c] ;  /* 0x0001430000187ab9 */ /* 0x000fca0000000800 */
.L_x_32:
[----:B------:R-:W-:-:S06]  /*3060*/  UISETP.NE.AND UP0, UPT, UR21, 0x3, UPT ;  /* 0x000000031500788c */ /* 0x000fcc000bf05270 */
[----:B------:R-:W-:-:S13]  /*3070*/  PLOP3.LUT P1, PT, PT, PT, UP0, 0x80, 0x0 ;  /* 0x000000000000781c */ /* 0x000fda0003f2f008 */
[----:B-1---5:R-:W-:Y:S05]  /*3080*/  @!P1 BRA `(.L_x_25) ;  /* 0x0000000000049947 */ /* 0x022fea0003800000 */
[----:B------:R-:W-:Y:S01]  /*3090*/  BPT.TRAP 0x1 ;  /* 0x000000040000795c */ /* 0x000fe20000300000 */
.L_x_25:
[----:B------:R-:W0:Y:S01]  /*30a0*/  S2UR UR9, SR_CgaCtaId ;  /* 0x00000000000979c3 */ /* 0x000e220000008800 */
[----:B------:R-:W-:Y:S01]  /*30b0*/  UMOV UR14, 0x400 ;  /* 0x00000400000e7882 */ /* 0x000fe20000000000 */
[----:B------:R-:W-:Y:S01]  /*30c0*/  SHF.L.U32 R229, R227, 0x1f, RZ ;  /* 0x0000001fe3e57819 */ /* 0x000fe200000006ff */
[----:B0-----:R-:W-:-:S04]  /*30d0*/  ULEA UR14, UR9, UR14, 0x18 ;  /* 0x0000000e090e7291 */ /* 0x001fc8000f8ec03f */
[----:B------:R-:W-:-:S09]  /*30e0*/  ULEA UR9, UR18, UR14, 0x3 ;  /* 0x0000000e12097291 */ /* 0x000fd2000f8e183f */
[----:B------:R0:W1:Y:S01]  /*30f0*/  SYNCS.PHASECHK.TRANS64.TRYWAIT P0, [UR9], R229 ;  /* 0x000000e5ff0075a7 */ /* 0x0000620008000149 */
[----:B------:R-:W-:Y:S05]  /*3100*/  @!P1 BRA `(.L_x_26) ;  /* 0x0000000000049947 */ /* 0x000fea0003800000 */
[----:B------:R-:W-:Y:S01]  /*3110*/  BPT.TRAP 0x1 ;  /* 0x000000040000795c */ /* 0x000fe20000300000 */
.L_x_26:
[----:B-1----:R-:W-:Y:S05]  /*3120*/  @P0 BRA `(.L_x_27) ;  /* 0x0000000000080947 */ /* 0x002fea0003800000 */
[----:B------:R-:W1:Y:S02]  /*3130*/  SYNCS.PHASECHK.TRANS64.TRYWAIT P0, [UR9], R229 ;  /* 0x000000e5ff0075a7 */ /* 0x000e640008000149 */
[----:B-1----:R-:W-:Y:S05]  /*3140*/  @!P0 BRA `(.L_x_28) ;  /* 0x000000d400908947 */ /* 0x002fea0003800000 */
.L_x_27:
[----:B------:R-:W-:Y:S01]  /*3150*/  UIADD3 UR9, UR14, 0x12180, URZ ;  /* 0x000121800e097890 */ /* 0x000fe2000fffe03f */
[----:B------:R-:W-:Y:S01]  /*3160*/  WARPGROUP.ARRIVE ;  /* 0x00000000000079c5 */ /* 0x000fe20000000000 */
[----:B------:R-:W-:Y:S02]  /*3170*/  UISETP.NE.AND UP0, UPT, UR7, URZ, UPT ;  /* 0x0000003f0700728c */ /* 0x000fe4000bf05270 */
[----:B------:R-:W-:Y:S02]  /*3180*/  USHF.R.U32.HI UR9, URZ, 0x4, UR9 ;  /* 0x000000043f097899 */ /* 0x000fe40008011609 */
[----:B------:R-:W-:Y:S02]  /*3190*/  USEL UR8, UR8, URZ, !UP0 ;  /* 0x0000003f08087287 */ /* 0x000fe4000c000000 */
[----:B------:R-:W-:Y:S02]  /*31a0*/  ULOP3.LUT UR9, UR9, 0x3fff, URZ, 0xc0, !UPT ;  /* 0x00003fff09097892 */ /* 0x000fe4000f8ec03f */
[----:B------:R-:W-:-:S02]  /*31b0*/  ULOP3.LUT UR7, UR15, 0x10000, URZ, 0xfc, !UPT ;  /* 0x000100000f077892 */ /* 0x000fc4000f8efc3f */
[----:B------:R-:W-:Y:S02]  /*31c0*/  ULOP3.LUT UR9, UR9, 0x10000, URZ, 0xfc, !UPT ;  /* 0x0001000009097892 */ /* 0x000fe4000f8efc3f */
[----:B------:R-:W-:Y:S02]  /*31d0*/  UISETP.NE.U32.AND UP0, UPT, UR8, URZ, UPT ;  /* 0x0000003f0800728c */ /* 0x000fe4000bf05070 */
[----:B------:R-:W-:Y:S02]  /*31e0*/  ULEA UR8, UR18, UR7, 0x9 ;  /* 0x0000000712087291 */ /* 0x000fe4000f8e483f */
[----:B------:R-:W-:Y:S01]  /*31f0*/  ULEA UR10, UR18, UR9, 0xa ;  /* 0x00000009120a7291 */ /* 0x000fe2000f8e503f */
[----:B------:R-:W-:Y:S02]  /*3200*/  UMOV UR11, 0x80000020 ;  /* 0x80000020000b7882 */ /* 0x000fe40000000000 */
[----:B------:R-:W-:Y:S01]  /*3210*/  UMOV UR9, 0x80000020 ;  /* 0x8000002000097882 */ /* 0x000fe20000000000 */
[----:B------:R-:W-:-:S05]  /*3220*/  UIADD3 UR6, UR6, 0x2, URZ ;  /* 0x0000000206067890 */ /* 0x000fca000fffe03f */
[----:B------:R-:W-:Y:S01]  /*3230*/  QGMMA.64x256x32.F32.E5M2.E5M2 R24, gdesc[UR8], R24, UP0 ;  /* 0x03e00000081879f3 */ /* 0x000fe2000bf03818 */
[----:B------:R-:W-:Y:S02]  /*3240*/  UIADD3 UR8, UR8, 0x2, URZ ;  /* 0x0000000208087890 */ /* 0x000fe4000fffe03f */
[----:B------:R-:W-:Y:S01]  /*3250*/  UIADD3 UR10, UR10, 0x2, URZ ;  /* 0x000000020a0a7890 */ /* 0x000fe2000fffe03f */
[----:B------:R-:W-:Y:S01]  /*3260*/  UMOV UR9, 0x80000020 ;  /* 0x8000002000097882 */ /* 0x000fe20000000000 */
[----:B------:R-:W-:Y:S01]  /*3270*/  UMOV UR11, 0x80000020 ;  /* 0x80000020000b7882 */ /* 0x000fe20000000000 */
[----:B------:R-:W-:-:S04]  /*3280*/  UISETP.NE.AND UP0, UPT, UR6, UR24, UPT ;  /* 0x000000180600728c */ /* 0x000fc8000bf05270 */
[----:B------:R-:W-:-:S06]  /*3290*/  USEL UR7, URZ, 0x1, UP0 ;  /* 0x000000013f077887 */ /* 0x000fcc0008000000 */
[----:B------:R-:W-:-:S12]  /*32a0*/  ISETP.NE.AND P0, PT, RZ, UR7, PT ;  /* 0x00000007ff007c0c */ /* 0x000fd8000bf05270 */
[----:B------:R-:W-:Y:S03]  /*32b0*/  QGMMA.64x256x32.F32.E5M2.E5M2 R24, gdesc[UR8], R24, gsb0 ;  /* 0x03e00000081879f3 */ /* 0x000fe60008003818 */
[----:B------:R-:W-:Y:S02]  /*32c0*/  WARPGROUP.DEPBAR.LE gsb0, 0x1 ;  /* 0x00008000000079c5 */ /* 0x000fe40000010100 */
[----:B------:R-:W-:Y:S05]  /*32d0*/  @!P0 BRA `(.L_x_29) ;  /* 0x0000000c00808947 */ /* 0x000fea0003800000 */
[----:B------:R-:W-:Y:S02]  /*32e0*/  WARPGROUP.DEPBAR.LE gsb0, 0x0 ;  /* 0x00008000000079c5 */ /* 0x000fe40000010000 */
[----:B------:R-:W-:-:S01]  /*32f0*/  FADD R226, R24, R226 ;  /* 0x000000e218e27221 */ /* 0x000fc20000000000 */
[----:B------:R-:W-:Y:S01]  /*3300*/  FADD R225, R25, R225 ;  /* 0x000000e119e17221 */ /* 0x000fe20000000000 */
[----:B------:R1:W-:Y:S01]  /*3310*/  STL [R1+0x90], R227 ;  /* 0x000090e301007387 */ /* 0x0003e20000100800 */
[----:B------:R-:W-:-:S01]  /*3320*/  FADD R224, R26, R224 ;  /* 0x000000e01ae07221 */ /* 0x000fc20000000000 */
[----:B------:R-:W-:Y:S01]  /*3330*/  FADD R223, R27, R223 ;  /* 0x000000df1bdf7221 */ /* 0x000fe20000000000 */
[----:B------:R-:W-:-:S01]  /*3340*/  FADD R222, R28, R222 ;  /* 0x000000de1cde7221 */ /* 0x000fc20000000000 */
[----:B------:R-:W-:Y:S01]  /*3350*/  FADD R221, R29, R221 ;  /* 0x000000dd1ddd7221 */ /* 0x000fe20000000000 */
[----:B-1----:R-:W3:Y:S04]  /*3360*/  LDL.LU R227, [R1+0x30] ;  /* 0x0000300001e37983 */ /* 0x002ee80000300800 */
[----:B------:R1:W-:Y:S01]  /*3370*/  STL [R1+0x94], R226 ;  /* 0x000094e201007387 */ /* 0x0003e20000100800 */
[----:B------:R-:W-:-:S01]  /*3380*/  FADD R220, R30, R220 ;  /* 0x000000dc1edc7221 */ /* 0x000fc20000000000 */
[----:B------:R-:W-:-:S02]  /*3390*/  FADD R219, R31, R219 ;  /* 0x000000db1fdb7221 */ /* 0x000fc40000000000 */
[----:B-1----:R-:W4:Y:S04]  /*33a0*/  LDL.LU R226, [R1+0x2c] ;  /* 0x00002c0001e27983 */ /* 0x002f280000300800 */
[----:B------:R1:W-:Y:S01]  /*33b0*/  STL [R1+0x98], R225 ;  /* 0x000098e101007387 */ /* 0x0003e20000100800 */
[----:B------:R-:W-:-:S03]  /*33c0*/  FADD R218, R32, R218 ;  /* 0x000000da20da7221 */ /* 0x000fc60000000000 */
[----:B-1----:R-:W2:Y:S04]  /*33d0*/  LDL.LU R225, [R1+0x28] ;  /* 0x0000280001e17983 */ /* 0x002ea80000300800 */
        /* <DEDUP_REMOVED lines=9> */
[----:B------:R1:W-:Y:S04]  /*3470*/  STL [R1+0xa8], R221 ;  /* 0x0000a8dd01007387 */ /* 0x0003e80000100800 */
        /* <DEDUP_REMOVED lines=12> */
[----:B-1----:R-:W2:Y:S01]  /*3540*/  LDL.LU R215, [R1] ;  /* 0x0000000001d77983 */ /* 0x002ea20000300800 */
[----:B------:R-:W-:-:S01]  /*3550*/  FADD R214, R36, R214 ;  /* 0x000000d624d67221 */ /* 0x000fc20000000000 */
[----:B------:R-:W-:Y:S01]  /*3560*/  FADD R213, R37, R213 ;  /* 0x000000d525d57221 */ /* 0x000fe20000000000 */
[----:B------:R-:W-:-:S01]  /*3570*/  FADD R212, R38, R212 ;  /* 0x000000d426d47221 */ /* 0x000fc20000000000 */
[----:B------:R-:W-:Y:S01]  /*3580*/  FADD R211, R39, R211 ;  /* 0x000000d327d37221 */ /* 0x000fe20000000000 */
[----:B------:R-:W-:-:S01]  /*3590*/  FADD R210, R40, R210 ;  /* 0x000000d228d27221 */ /* 0x000fc20000000000 */
[----:B------:R-:W-:Y:S01]  /*35a0*/  STL [R1+0xc4], R214 ;  /* 0x0000c4d601007387 */ /* 0x000fe20000100800 */
        /* <DEDUP_REMOVED lines=11> */
[----:B------:R1:W-:Y:S01]  /*3660*/  STL [R1+0xd0], R211 ;  /* 0x0000d0d301007387 */ /* 0x0003e20000100800 */
[----:B------:R-:W-:-:S01]  /*3670*/  FADD R200, R50, R200 ;  /* 0x000000c832c87221 */ /* 0x000fc20000000000 */
[----:B------:R-:W-:Y:S01]  /*3680*/  FADD R199, R51, R199 ;  /* 0x000000c733c77221 */ /* 0x000fe20000000000 */
        /* <DEDUP_REMOVED lines=69> */
[----:B-----5:R-:W-:Y:S01]  /*3ae0*/  FADD R0, R121, R0 ;  /* 0x0000000079007221 */ /* 0x020fe20000000000 */
[----:B---3--:R-:W-:-:S01]  /*3af0*/  FADD R227, R134, R227 ;  /* 0x000000e386e37221 */ /* 0x008fc20000000000 */
[----:B----4-:R-:W-:Y:S01]  /*3b00*/  FADD R226, R133, R226 ;  /* 0x000000e285e27221 */ /* 0x010fe20000000000 */
[----:B--2---:R-:W-:-:S01]  /*3b10*/  FADD R225, R132, R225 ;  /* 0x000000e184e17221 */ /* 0x004fc20000000000 */
        /* <DEDUP_REMOVED lines=9> */
[----:B------:R-:W-:-:S05]  /*3bb0*/  FADD R215, R122, R215 ;  /* 0x000000d77ad77221 */ /* 0x000fca0000000000 */
[----:B------:R2:W-:Y:S04]  /*3bc0*/  STL [R1], R215 ;  /* 0x000000d701007387 */ /* 0x0005e80000100800 */
[----:B------:R3:W-:Y:S04]  /*3bd0*/  STL [R1+0x4], R216 ;  /* 0x000004d801007387 */ /* 0x0007e80000100800 */
        /* <DEDUP_REMOVED lines=8> */
[----:B-1----:R-:W4:Y:S04]  /*3c60*/  LDL.LU R211, [R1+0x34] ;  /* 0x0000340001d37983 */ /* 0x002f280000300800 */
[----:B------:R1:W-:Y:S04]  /*3c70*/  STL [R1+0x28], R225 ;  /* 0x000028e101007387 */ /* 0x0003e80000100800 */
[----:B------:R-:W4:Y:S04]  /*3c80*/  LDL.LU R212, [R1+0x38] ;  /* 0x0000380001d47983 */ /* 0x000f280000300800 */
[----:B------:R1:W-:Y:S04]  /*3c90*/  STL [R1+0x2c], R226 ;  /* 0x00002ce201007387 */ /* 0x0003e80000100800 */
[----:B------:R-:W4:Y:S04]  /*3ca0*/  LDL.LU R213, [R1+0x3c] ;  /* 0x00003c0001d57983 */ /* 0x000f280000300800 */
[----:B------:R1:W-:Y:S04]  /*3cb0*/  STL [R1+0x30], R227 ;  /* 0x000030e301007387 */ /* 0x0003e80000100800 */
[----:B------:R-:W4:Y:S04]  /*3cc0*/  LDL.LU R214, [R1+0x40] ;  /* 0x0000400001d67983 */ /* 0x000f280000300800 */
[----:B--2---:R-:W2:Y:S04]  /*3cd0*/  LDL.LU R215, [R1+0x44] ;  /* 0x0000440001d77983 */ /* 0x004ea80000300800 */
[----:B---3--:R-:W3:Y:S04]  /*3ce0*/  LDL.LU R216, [R1+0x48] ;  /* 0x0000480001d87983 */ /* 0x008ee80000300800 */
[----:B----4-:R-:W4:Y:S04]  /*3cf0*/  LDL.LU R217, [R1+0x4c] ;  /* 0x00004c0001d97983 */ /* 0x010f280000300800 */
[----:B0-----:R-:W4:Y:S04]  /*3d00*/  LDL.LU R218, [R1+0x50] ;  /* 0x0000500001da7983 */ /* 0x001f280000300800 */
[----:B------:R-:W4:Y:S04]  /*3d10*/  LDL.LU R219, [R1+0x54] ;  /* 0x0000540001db7983 */ /* 0x000f280000300800 */
[----:B------:R-:W4:Y:S04]  /*3d20*/  LDL.LU R220, [R1+0x58] ;  /* 0x0000580001dc7983 */ /* 0x000f280000300800 */
[----:B------:R-:W4:Y:S04]  /*3d30*/  LDL.LU R221, [R1+0x5c] ;  /* 0x00005c0001dd7983 */ /* 0x000f280000300800 */
[----:B------:R-:W4:Y:S04]  /*3d40*/  LDL.LU R222, [R1+0x60] ;  /* 0x0000600001de7983 */ /* 0x000f280000300800 */
[----:B------:R-:W4:Y:S04]  /*3d50*/  LDL.LU R223, [R1+0x64] ;  /* 0x0000640001df7983 */ /* 0x000f280000300800 */
[----:B------:R-:W4:Y:S04]  /*3d60*/  LDL.LU R224, [R1+0x68] ;  /* 0x0000680001e07983 */ /* 0x000f280000300800 */
[----:B-1----:R-:W4:Y:S04]  /*3d70*/  LDL.LU R225, [R1+0x6c] ;  /* 0x00006c0001e17983 */ /* 0x002f280000300800 */
[----:B------:R-:W4:Y:S04]  /*3d80*/  LDL.LU R226, [R1+0x70] ;  /* 0x0000700001e27983 */ /* 0x000f280000300800 */
[----:B------:R-:W4:Y:S01]  /*3d90*/  LDL.LU R227, [R1+0x74] ;  /* 0x0000740001e37983 */ /* 0x000f220000300800 */
[----:B------:R-:W-:-:S05]  /*3da0*/  FADD R211, R135, R211 ;  /* 0x000000d387d37221 */ /* 0x000fca0000000000 */
[----:B------:R0:W-:Y:S01]  /*3db0*/  STL [R1+0x34], R211 ;  /* 0x000034d301007387 */ /* 0x0001e20000100800 */
[----:B------:R-:W-:-:S03]  /*3dc0*/  FADD R212, R136, R212 ;  /* 0x000000d488d47221 */ /* 0x000fc60000000000 */
[----:B0-----:R1:W5:Y:S01]  /*3dd0*/  LDL.LU R211, [R1+0xd0] ;  /* 0x0000d00001d37983 */ /* 0x0013620000300800 */
[----:B------:R-:W-:-:S03]  /*3de0*/  FADD R213, R137, R213 ;  /* 0x000000d589d57221 */ /* 0x000fc60000000000 */
[----:B------:R0:W-:Y:S01]  /*3df0*/  STL [R1+0x38], R212 ;  /* 0x000038d401007387 */ /* 0x0001e20000100800 */
[----:B------:R-:W-:-:S01]  /*3e00*/  FADD R214, R138, R214 ;  /* 0x000000d68ad67221 */ /* 0x000fc20000000000 */
[----:B--2---:R-:W-:Y:S02]  /*3e10*/  FADD R215, R139, R215 ;  /* 0x000000d78bd77221 */ /* 0x004fe40000000000 */
[----:B0-----:R1:W5:Y:S01]  /*3e20*/  LDL.LU R212, [R1+0xcc] ;  /* 0x0000cc0001d47983 */ /* 0x0013620000300800 */
[----:B---3--:R-:W-:-:S03]  /*3e30*/  FADD R216, R140, R216 ;  /* 0x000000d88cd87221 */ /* 0x008fc60000000000 */
[----:B------:R0:W-:Y:S01]  /*3e40*/  STL [R1+0x3c], R213 ;  /* 0x00003cd501007387 */ /* 0x0001e20000100800 */
[----:B----4-:R-:W-:-:S03]  /*3e50*/  FADD R217, R141, R217 ;  /* 0x000000d98dd97221 */ /* 0x010fc60000000000 */
[----:B0-----:R1:W5:Y:S01]  /*3e60*/  LDL.LU R213, [R1+0xc8] ;  /* 0x0000c80001d57983 */ /* 0x0013620000300800 */
[----:B------:R-:W-:-:S03]  /*3e70*/  FADD R218, R142, R218 ;  /* 0x000000da8eda7221 */ /* 0x000fc60000000000 */
[----:B------:R0:W-:Y:S01]  /*3e80*/  STL [R1+0x40], R214 ;  /* 0x000040d601007387 */ /* 0x0001e20000100800 */
[----:B------:R-:W-:-:S01]  /*3e90*/  FADD R219, R143, R219 ;  /* 0x000000db8fdb7221 */ /* 0x000fc20000000000 */
[----:B------:R-:W-:Y:S02]  /*3ea0*/  FADD R220, R144, R220 ;  /* 0x000000dc90dc7221 */ /* 0x000fe40000000000 */
[----:B0-----:R1:W5:Y:S04]  /*3eb0*/  LDL.LU R214, [R1+0xc4] ;  /* 0x0000c40001d67983 */ /* 0x0013680000300800 */
[----:B------:R0:W-:Y:S01]  /*3ec0*/  STL [R1+0x44], R215 ;  /* 0x000044d701007387 */ /* 0x0001e20000100800 */
[----:B------:R-:W-:-:S01]  /*3ed0*/  FADD R221, R145, R221 ;  /* 0x000000dd91dd7221 */ /* 0x000fc20000000000 */
[----:B------:R-:W-:-:S02]  /*3ee0*/  FADD R222, R146, R222 ;  /* 0x000000de92de7221 */ /* 0x000fc40000000000 */
[----:B0-----:R1:W5:Y:S04]  /*3ef0*/  LDL.LU R215, [R1+0xc0] ;  /* 0x0000c00001d77983 */ /* 0x0013680000300800 */
[----:B------:R0:W-:Y:S01]  /*3f00*/  STL [R1+0x48], R216 ;  /* 0x000048d801007387 */ /* 0x0001e20000100800 */
[----:B------:R-:W-:-:S03]  /*3f10*/  FADD R223, R147, R223 ;  /* 0x000000df93df7221 */ /* 0x000fc60000000000 */
        /* <DEDUP_REMOVED lines=13> */
[----:B------:R0:W-:Y:S04]  /*3ff0*/  STL [R1+0x5c], R221 ;  /* 0x00005cdd01007387 */ /* 0x0001e80000100800 */
        /* <DEDUP_REMOVED lines=12> */
[----:B0-----:R1:W5:Y:S01]  /*40c0*/  LDL.LU R227, [R1+0x90] ;  /* 0x0000900001e37983 */ /* 0x0013620000300800 */
[----:B------:R-:W-:-:S05]  /*40d0*/  UMOV UR6, URZ ;  /* 0x0000003f00067c82 */ /* 0x000fca0008000000 */
.L_x_29:
[----:B------:R-:W-:Y:S05]  /*40e0*/  @!P1 BRA `(.L_x_30) ;  /* 0x0000000000049947 */ /* 0x000fea0003800000 */
[----:B------:R-:W-:Y:S01]  /*40f0*/  BPT.TRAP 0x1 ;  /* 0x000000040000795c */ /* 0x000fe20000300000 */
.L_x_30:
[----:B------:R3:W-:Y:S04]  /*4100*/  STL [R1+0x94], R2 ;  /* 0x0000940201007387 */ /* 0x0007e80000100800 */
[----:B---3--:R-:W3:Y:S04]  /*4110*/  LDL R2, [R1+0x78] ;  /* 0x0000780001027983 */ /* 0x008ee80000100800 */
[----:B-----5:R4:W-:Y:S04]  /*4120*/  STL [R1+0x90], R0 ;  /* 0x0000900001007387 */ /* 0x0209e80000100800 */
[----:B----4-:R-:W4:Y:S01]  /*4130*/  LDL R0, [R1+0x7c] ;  /* 0x00007c0001007983 */ /* 0x010f220000100800 */
[----:B0-----:R-:W-:Y:S01]  /*4140*/  IMAD.U32 R229, RZ, RZ, UR23 ;  /* 0x00000017ffe57e24 */ /* 0x001fe2000f8e00ff */
[----:B---3--:R-:W-:-:S02]  /*4150*/  ISETP.NE.AND P0, PT, R2, RZ, PT ;  /* 0x000000ff0200720c */ /* 0x008fc40003f05270 */
[----:B------:R0:W5:Y:S11]  /*4160*/  LDL.LU R2, [R1+0x94] ;  /* 0x0000940001027983 */ /* 0x0001760000300800 */
[----:B------:R-:W-:-:S05]  /*4170*/  @P0 LEA R229, R229, UR14, 0x3 ;  /* 0x0000000ee5e50c11 */ /* 0x000fca000f8e18ff */
[----:B------:R-:W-:-:S05]  /*4180*/  @P0 VIADD R229, R229, 0x48 ;  /* 0x00000048e5e50836 */ /* 0x000fca0000000000 */
[----:B----4-:R-:W-:Y:S02]  /*4190*/  @P0 PRMT R229, R0, 0x654, R229 ;  /* 0x0000065400e50816 */ /* 0x010fe400000000e5 */
[----:B------:R0:W5:Y:S01]  /*41a0*/  LDL.LU R0, [R1+0x90] ;  /* 0x0000900001007983 */ /* 0x0001620000300800 */
[----:B------:R-:W-:Y:S01]  /*41b0*/  UISETP.GT.U32.AND UP0, UPT, UR13, 0x1, UPT ;  /* 0x000000010d00788c */ /* 0x000fe2000bf04070 */
[----:B------:R0:W-:Y:S05]  /*41c0*/  @P0 SYNCS.ARRIVE.TRANS64.RED.A1T0 RZ, [R229+URZ], RZ ;  /* 0x000000ffe5ff09a7 */ /* 0x0001ea000810043f */
[----:B------:R-:W-:-:S13]  /*41d0*/  PLOP3.LUT P0, PT, PT, PT, UP0, 0x80, 0x0 ;  /* 0x000000000000781c */ /* 0x000fda0003f0f008 */
[----:B0-----:R-:W-:Y:S05]  /*41e0*/  @P0 BRA `(.L_x_31) ;  /* 0x0000000000040947 */ /* 0x001fea0003800000 */
[----:B------:R-:W-:Y:S01]  /*41f0*/  BPT.TRAP 0x1 ;  /* 0x000000040000795c */ /* 0x000fe20000300000 */
.L_x_31:
[----:B------:R-:W-:Y:S01]  /*4200*/  UIADD3 UR18, UR18, 0x1, URZ ;  /* 0x0000000112127890 */ /* 0x000fe2000fffe03f */
[C---:B------:R-:W-:Y:S01]  /*4210*/  ISETP.GT.AND P0, PT, R228.reuse, 0x1, PT ;  /* 0x00000001e400780c */ /* 0x040fe20003f04270 */
[----:B------:R-:W-:Y:S01]  /*4220*/  UIADD3 UR23, UR23, 0x1, URZ ;  /* 0x0000000117177890 */ /* 0x000fe2000fffe03f */
[----:B------:R-:W-:Y:S01]  /*4230*/  VIADD R228, R228, 0xffffffff ;  /* 0xffffffffe4e47836 */ /* 0x000fe20000000000 */
[----:B------:R-:W-:Y:S02]  /*4240*/  UISETP.NE.AND UP0, UPT, UR18, 0x9, UPT ;  /* 0x000000091200788c */ /* 0x000fe4000bf05270 */
[----:B------:R-:W-:Y:S02]  /*4250*/  UISETP.NE.AND UP1, UPT, UR23, 0x9, UPT ;  /* 0x000000091700788c */ /* 0x000fe4000bf25270 */
[----:B------:R-:W-:Y:S02]  /*4260*/  USEL UR8, URZ, 0x1, UP0 ;  /* 0x000000013f087887 */ /* 0x000fe40008000000 */
[----:B------:R-:W-:-:S02]  /*4270*/  USEL UR18, UR18, URZ, UP0 ;  /* 0x0000003f12127287 */ /* 0x000fc40008000000 */
[----:B------:R-:W-:Y:S02]  /*4280*/  USEL UR23, UR23, URZ, UP1 ;  /* 0x0000003f17177287 */ /* 0x000fe40008800000 */
[----:B------:R-:W-:Y:S01]  /*4290*/  LOP3.LUT R227, R227, UR8, RZ, 0x3c, !PT ;  /* 0x00000008e3e37c12 */ /* 0x000fe2000f8e3cff */
[----:B------:R-:W-:Y:S01]  /*42a0*/  UMOV UR8, 0x1 ;  /* 0x0000000100087882 */ /* 0x000fe20000000000 */
[----:B------:R-:W-:Y:S08]  /*42b0*/  @P0 BRA `(.L_x_32) ;  /* 0xffffffec00680947 */ /* 0x000ff0000383ffff */
.L_x_24:
[----:B------:R-:W-:-:S04]  /*42c0*/  UISETP.NE.AND UP0, UPT, UR6, URZ, UPT ;  /* 0x0000003f0600728c */ /* 0x000fc8000bf05270 */
[----:B------:R-:W-:-:S06]  /*42d0*/  USEL UR6, URZ, 0x1, !UP0 ;  /* 0x000000013f067887 */ /* 0x000fcc000c000000 */
[----:B------:R-:W-:-:S13]  /*42e0*/  ISETP.NE.AND P0, PT, RZ, UR6, PT ;  /* 0x00000006ff007c0c */ /* 0x000fda000bf05270 */
[----:B------:R-:W-:Y:S05]  /*42f0*/  @!P0 BRA `(.L_x_33) ;  /* 0x0000000c00dc8947 */ /* 0x000fea0003800000 */
[----:B------:R-:W3:Y:S04]  /*4300*/  LDL.LU R227, [R1+0x74] ;  /* 0x0000740001e37983 */ /* 0x000ee80000300800 */
[----:B---3--:R0:W-:Y:S04]  /*4310*/  STL [R1+0x90], R227 ;  /* 0x000090e301007387 */ /* 0x0081e80000100800 */
[----:B0-----:R-:W3:Y:S04]  /*4320*/  LDL.LU R227, [R1+0x70] ;  /* 0x0000700001e37983 */ /* 0x001ee80000300800 */
        /* <DEDUP_REMOVED lines=55> */
[----:B0-----:R-:W3:Y:S01]  /*46a0*/  LDL.LU R227, [R1] ;  /* 0x0000000001e37983 */ /* 0x001ee20000300800 */
[----:B------:R-:W-:-:S02]  /*46b0*/  WARPGROUP.DEPBAR.LE gsb0, 0x0 ;  /* 0x00008000000079c5 */ /* 0x000fc40000010000 */
[----:B------:R-:W-:Y:S01]  /*46c0*/  FADD R226, R24, R226 ;  /* 0x000000e218e27221 */ /* 0x000fe20000000000 */
        /* <DEDUP_REMOVED lines=95> */
[----:B-----5:R-:W-:Y:S01]  /*4cc0*/  FADD R2, R120, R2 ;  /* 0x0000000278027221 */ /* 0x020fe20000000000 */
[----:B------:R-:W-:Y:S01]  /*4cd0*/  FADD R0, R121, R0 ;  /* 0x0000000079007221 */ /* 0x000fe20000000000 */
[----:B---3--:R-:W-:-:S05]  /*4ce0*/  FADD R227, R122, R227 ;  /* 0x000000e37ae37221 */ /* 0x008fca0000000000 */
[----:B------:R0:W-:Y:S04]  /*4cf0*/  STL [R1], R227 ;  /* 0x000000e301007387 */ /* 0x0001e80000100800 */
[----:B0-----:R-:W3:Y:S02]  /*4d00*/  LDL.LU R227, [R1+0x100] ;  /* 0x0001000001e37983 */ /* 0x001ee40000300800 */
[----:B---3--:R-:W-:-:S05]  /*4d10*/  FADD R227, R123, R227 ;  /* 0x000000e37be37221 */ /* 0x008fca0000000000 */
[----:B------:R0:W-:Y:S04]  /*4d20*/  STL [R1+0x4], R227 ;  /* 0x000004e301007387 */ /* 0x0001e80000100800 */
        /* <DEDUP_REMOVED lines=83> */
[----:B------:R0:W-:Y:S02]  /*5260*/  STL [R1+0x74], R227 ;  /* 0x000074e301007387 */ /* 0x0001e40000100800 */
.L_x_33:
[----:B------:R-:W-:Y:S02]  /*5270*/  WARPGROUP.DEPBAR.LE gsb0, 0x0 ;  /* 0x00008000000079c5 */ /* 0x000fe40000010000 */
[----:B------:R-:W3:Y:S02]  /*5280*/  LDC R24, c[0x0][0x28c] ;  /* 0x0000a300ff187b82 */ /* 0x000ee40000000800 */
[----:B---3--:R-:W-:-:S13]  /*5290*/  ISETP.GE.AND P0, PT, R24, 0x1, PT ;  /* 0x000000011800780c */ /* 0x008fda0003f06270 */
[----:B------:R-:W-:Y:S05]  /*52a0*/  @!P0 BRA `(.L_x_34) ;  /* 0x0000000000648947 */ /* 0x000fea0003800000 */
[----:B------:R-:W-:-:S06]  /*52b0*/  UISETP.NE.AND UP0, UPT, UR21, 0x3, UPT ;  /* 0x000000031500788c */ /* 0x000fcc000bf05270 */
[----:B------:R-:W-:-:S13]  /*52c0*/  PLOP3.LUT P0, PT, PT, PT, UP0, 0x80, 0x0 ;  /* 0x000000000000781c */ /* 0x000fda0003f0f008 */
[----:B------:R-:W-:Y:S05]  /*52d0*/  @!P0 BRA `(.L_x_35) ;  /* 0x0000000000048947 */ /* 0x000fea0003800000 */
[----:B------:R-:W-:Y:S01]  /*52e0*/  BPT.TRAP 0x1 ;  /* 0x000000040000795c */ /* 0x000fe20000300000 */
.L_x_35:
[----:B0-----:R-:W3:Y:S01]  /*52f0*/  LDL R227, [R1+0x78] ;  /* 0x0000780001e37983 */ /* 0x001ee20000100800 */
[----:B------:R-:W-:Y:S01]  /*5300*/  BSSY B0, `(.L_x_36) ;  /* 0x000000f000007945 */ /* 0x000fe20003800000 */
[----:B---3--:R-:W-:-:S13]  /*5310*/  ISETP.NE.AND P0, PT, R227, RZ, PT ;  /* 0x000000ffe300720c */ /* 0x008fda0003f05270 */
[----:B------:R-:W-:Y:S05]  /*5320*/  @!P0 BRA `(.L_x_37) ;  /* 0x0000000000308947 */ /* 0x000fea0003800000 */
[----:B------:R-:W3:Y:S01]  /*5330*/  LDL R227, [R1+0x7c] ;  /* 0x00007c0001e37983 */ /* 0x000ee20000100800 */
[----:B------:R-:W-:-:S04]  /*5340*/  UISETP.LT.AND UP0, UPT, UR12, 0x1, UPT ;  /* 0x000000010c00788c */ /* 0x000fc8000bf01270 */
[----:B------:R-:W-:-:S04]  /*5350*/  USEL UR8, UR12, 0x1, UP0 ;  /* 0x000000010c087887 */ /* 0x000fc80008000000 */
[----:B------:R-:W-:-:S04]  /*5360*/  UIADD3 UR8, UR5, UR12, -UR8 ;  /* 0x0000000c05087290 */ /* 0x000fc8000fffe808 */
[----:B------:R-:W-:-:S04]  /*5370*/  UIMAD.WIDE.U32 UR6, UR8, 0x38e38e39, URZ ;  /* 0x38e38e39080678a5 */ /* 0x000fc8000f8e003f */
[----:B------:R-:W-:-:S04]  /*5380*/  USHF.R.U32.HI UR6, URZ, 0x1, UR7 ;  /* 0x000000013f067899 */ /* 0x000fc80008011607 */
[----:B------:R-:W-:-:S04]  /*5390*/  UIMAD UR8, UR6, -0x9, UR8 ;  /* 0xfffffff7060878a4 */ /* 0x000fc8000f8e0208 */
[----:B------:R-:W-:-:S04]  /*53a0*/  ULEA UR8, UR8, UR14, 0x3 ;  /* 0x0000000e08087291 */ /* 0x000fc8000f8e183f */
[----:B------:R-:W-:-:S06]  /*53b0*/  UIADD3 UR8, UR8, 0x48, URZ ;  /* 0x0000004808087890 */ /* 0x000fcc000fffe03f */
[----:B------:R-:W-:-:S05]  /*53c0*/  IMAD.U32 R24, RZ, RZ, UR8 ;  /* 0x00000008ff187e24 */ /* 0x000fca000f8e00ff */
[----:B---3--:R-:W-:-:S04]  /*53d0*/  PRMT R24, R227, 0x654, R24 ;  /* 0x00000654e3187816 */ /* 0x008fc80000000018 */
[----:B------:R0:W-:Y:S03]  /*53e0*/  SYNCS.ARRIVE.TRANS64.RED.A1T0 RZ, [R24+URZ], RZ ;  /* 0x000000ff18ff79a7 */ /* 0x0001e6000810043f */
.L_x_37:
[----:B------:R-:W-:Y:S05]  /*53f0*/  BSYNC B0 ;  /* 0x0000000000007941 */ /* 0x000fea0003800000 */
.L_x_36:
[----:B------:R-:W-:-:S06]  /*5400*/  UISETP.GT.U32.AND UP0, UPT, UR13, 0x1, UPT ;  /* 0x000000010d00788c */ /* 0x000fcc000bf04070 */
[----:B------:R-:W-:-:S13]  /*5410*/  PLOP3.LUT P0, PT, PT, PT, UP0, 0x80, 0x0 ;  /* 0x000000000000781c */ /* 0x000fda0003f0f008 */
[----:B------:R-:W-:Y:S05]  /*5420*/  @P0 BRA `(.L_x_34) ;  /* 0x0000000000040947 */ /* 0x000fea0003800000 */
[----:B------:R-:W-:Y:S01]  /*5430*/  BPT.TRAP 0x1 ;  /* 0x000000040000795c */ /* 0x000fe20000300000 */
.L_x_34:
[----:B-----5:R3:W-:Y:S01]  /*5440*/  STL [R1+0x94], R2 ;  /* 0x0000940201007387 */ /* 0x0207e20000100800 */
[----:B------:R-:W4:Y:S01]  /*5450*/  LDC R28, c[0x0][0x288] ;  /* 0x0000a200ff1c7b82 */ /* 0x000f220000000800 */
[----:B------:R-:W-:Y:S02]  /*5460*/  UIADD3 UR9, UR12, UR5, URZ ;  /* 0x000000050c097290 */ /* 0x000fe4000fffe03f */
[----:B------:R0:W-:Y:S01]  /*5470*/  STL [R1+0x90], R0 ;  /* 0x0000900001007387 */ /* 0x0001e20000100800 */
[----:B------:R-:W-:Y:S01]  /*5480*/  USHF.R.S32.HI UR10, URZ, 0x1f, UR22 ;  /* 0x0000001f3f0a7899 */ /* 0x000fe20008011416 */
[----:B------:R-:W-:Y:S01]  /*5490*/  ULDC.64 UR14, c[0x0][0x5d0] ;  /* 0x00017400000e7ab9 */ /* 0x000fe20000000a00 */
[----:B------:R-:W-:Y:S01]  /*54a0*/  ULDC UR11, c[0x0][0x284] ;  /* 0x0000a100000b7ab9 */ /* 0x000fe20000000800 */
[----:B---3--:R-:W3:Y:S01]  /*54b0*/  S2R R2, SR_TID.X ;  /* 0x0000000000027919 */ /* 0x008ee20000002100 */
[----:B0-----:R-:W2:Y:S04]  /*54c0*/  LDL.LU R0, [R1+0x88] ;  /* 0x0000880001007983 */ /* 0x001ea80000300800 */
[----:B------:R-:W4:Y:S01]  /*54d0*/  LDL.LU R227, [R1+0x8c] ;  /* 0x00008c0001e37983 */ /* 0x000f220000300800 */
[----:B------:R-:W-:-:S02]  /*54e0*/  UISETP.GT.U32.AND UP0, UPT, UR9, 0x8, UPT ;  /* 0x000000080900788c */ /* 0x000fc4000bf04070 */
[----:B------:R-:W-:Y:S01]  /*54f0*/  UISETP.GE.U32.AND UP1, UPT, UR12, 0x9, UPT ;  /* 0x000000090c00788c */ /* 0x000fe2000bf26070 */
[--C-:B---3--:R-:W-:Y:S02]  /*5500*/  SHF.R.U32.HI R24, RZ, 0x2, R2.reuse ;  /* 0x00000002ff187819 */ /* 0x108fe40000011602 */
[----:B------:R-:W-:Y:S02]  /*5510*/  LOP3.LUT R26, R2, 0x60, RZ, 0xc0, !PT ;  /* 0x00000060021a7812 */ /* 0x000fe400078ec0ff */
[----:B------:R-:W-:Y:S02]  /*5520*/  SHF.R.U32.HI R27, RZ, 0x7, R2 ;  /* 0x00000007ff1b7819 */ /* 0x000fe40000011602 */
[----:B------:R-:W-:Y:S02]  /*5530*/  LOP3.LUT R25, R24, 0x7, RZ, 0xc0, !PT ;  /* 0x0000000718197812 */ /* 0x000fe400078ec0ff */
[----:B------:R-:W-:Y:S02]  /*5540*/  SHF.R.U32.HI R26, RZ, 0x1, R26 ;  /* 0x00000001ff1a7819 */ /* 0x000fe4000001161a */
[----:B------:R-:W-:-:S02]  /*5550*/  LOP3.LUT R24, R27, 0x1, RZ, 0xc0, !PT ;  /* 0x000000011b187812 */ /* 0x000fc400078ec0ff */
[----:B------:R-:W-:-:S03]  /*5560*/  IADD3 R29, RZ, -R26, -R25 ;  /* 0x8000001aff1d7210 */ /* 0x000fc60007ffe819 */
[C---:B------:R-:W-:Y:S02]  /*5570*/  IMAD.SHL.U32 R30, R24.reuse, 0x40, RZ ;  /* 0x00000040181e7824 */ /* 0x040fe400078e00ff */
[----:B------:R-:W-:Y:S02]  /*5580*/  IMAD R29, R24, -0x40, R29 ;  /* 0xffffffc0181d7824 */ /* 0x000fe400078e021d */
[----:B------:R-:W-:Y:S01]  /*5590*/  IMAD.SHL.U32 R24, R2, 0x2, RZ ;  /* 0x0000000202187824 */ /* 0x000fe200078e00ff */
[----:B------:R-:W-:-:S04]  /*55a0*/  LOP3.LUT R27, R30, 0x40, R25, 0xe2, !PT ;  /* 0x000000401e1b7812 */ /* 0x000fc800078ee219 */
[----:B------:R-:W-:Y:S02]  /*55b0*/  LOP3.LUT R30, R24, 0x6, RZ, 0xc0, !PT ;  /* 0x00000006181e7812 */ /* 0x000fe400078ec0ff */
[----:B------:R-:W-:Y:S02]  /*55c0*/  LOP3.LUT R24, R2, 0x3, RZ, 0xc0, !PT ;  /* 0x0000000302187812 */ /* 0x000fe400078ec0ff */
[----:B------:R0:W5:Y:S01]  /*55d0*/  LDL.LU R2, [R1+0x94] ;  /* 0x0000940001027983 */ /* 0x0001620000300800 */
[----:B------:R-:W-:Y:S01]  /*55e0*/  UIMAD.WIDE.U32 UR6, UR9, 0x38e38e39, URZ ;  /* 0x38e38e39090678a5 */ /* 0x000fe2000f8e003f */
[----:B--2---:R-:W-:Y:S01]  /*55f0*/  PRMT R30, R30, 0x6540, R0 ;  /* 0x000065401e1e7816 */ /* 0x004fe20000000000 */
[----:B------:R-:W-:Y:S02]  /*5600*/  IMAD.SHL.U32 R35, R0, 0x100, RZ ;  /* 0x0000010000237824 */ /* 0x000fe400078e00ff */
[----:B------:R0:W5:Y:S01]  /*5610*/  LDL.LU R0, [R1+0x90] ;  /* 0x0000900001007983 */ /* 0x0001620000300800 */
[----:B----4-:R-:W-:Y:S01]  /*5620*/  IMAD R34, R24, -0x2, R28 ;  /* 0xfffffffe18227824 */ /* 0x010fe200078e021c */
[----:B------:R-:W-:Y:S01]  /*5630*/  UIMAD UR5, UR10, UR14, URZ ;  /* 0x0000000e0a0572a4 */ /* 0x000fe2000f8e023f */
[----:B------:R-:W-:Y:S01]  /*5640*/  ISETP.GE.AND P0, PT, R35, R28, PT ;  /* 0x0000001c2300720c */ /* 0x000fe20003f06270 */
[C---:B------:R-:W-:Y:S01]  /*5650*/  IMAD.SHL.U32 R28, R227.reuse, 0x80, RZ ;  /* 0x00000080e31c7824 */ /* 0x040fe200078e00ff */
[----:B------:R-:W-:Y:S01]  /*5660*/  UISETP.LT.U32.AND UP0, UPT, UR12, 0x9, UP0 ;  /* 0x000000090c00788c */ /* 0x000fe20008701070 */
[--C-:B------:R-:W-:Y:S01]  /*5670*/  SHF.R.S32.HI R31, RZ, 0x1f, R30.reuse ;  /* 0x0000001fff1f7819 */ /* 0x100fe2000001141e */
[----:B------:R-:W-:Y:S01]  /*5680*/  UIMAD UR8, UR22, UR15, UR5 ;  /* 0x0000000f160872a4 */ /* 0x000fe2000f8e0205 */
[----:B------:R-:W-:Y:S01]  /*5690*/  IMAD.U32 R25, RZ, RZ, UR14 ;  /* 0x0000000eff197e24 */ /* 0x000fe2000f8e00ff */
[C---:B------:R-:W-:Y:S01]  /*56a0*/  ISETP.GE.OR P0, PT, R28.reuse, UR11, P0 ;  /* 0x0000000b1c007c0c */ /* 0x040fe20008706670 */
[----:B------:R-:W-:Y:S01]  /*56b0*/  USEL UR5, URZ, 0x1, !UP0 ;  /* 0x000000013f057887 */ /* 0x000fe2000c000000 */
[----:B------:R-:W-:Y:S01]  /*56c0*/  IMAD.WIDE R32, R227, 0x80, RZ ;  /* 0x00000080e3207825 */ /* 0x000fe200078e02ff */
[----:B------:R-:W-:Y:S01]  /*56d0*/  USHF.R.U32.HI UR6, URZ, 0x1, UR7 ;  /* 0x000000013f067899 */ /* 0x000fe20008011607 */
[----:B------:R-:W-:Y:S01]  /*56e0*/  IADD3 R38, -R28, UR11, R29 ;  /* 0x0000000b1c267c10 */ /* 0x000fe2000fffe11d */
[----:B------:R-:W-:Y:S01]  /*56f0*/  ULOP3.LUT UR4, UR4, UR5, URZ, 0x3c, !UPT ;  /* 0x0000000504047292 */ /* 0x000fe2000f8e3c3f */
[----:B------:R-:W-:Y:S01]  /*5700*/  IMAD.WIDE.U32 R24, R25, UR22, R30 ;  /* 0x0000001619187c25 */ /* 0x000fe2000f8e001e */
[----:B------:R-:W-:Y:S01]  /*5710*/  UIMAD UR5, UR6, -0x9, UR9 ;  /* 0xfffffff7060578a4 */ /* 0x000fe2000f8e0209 */
[----:B------:R-:W-:Y:S01]  /*5720*/  LOP3.LUT R39, R32, R27, R26, 0xfe, !PT ;  /* 0x0000001b20277212 */ /* 0x000fe200078efe1a */
[----:B------:R-:W-:Y:S01]  /*5730*/  @UP1 ULOP3.LUT UR4, UR4, 0x1, UR6, 0x78, !UPT ;  /* 0x0000000104041892 */ /* 0x000fe2000f8e7806 */
[----:B------:R-:W-:-:S02]  /*5740*/  VIADD R25, R25, UR8 ;  /* 0x0000000819197c36 */ /* 0x000fc40008000000 */
[----:B------:R-:W-:Y:S02]  /*5750*/  IMAD.IADD R35, R34, 0x1, -R35 ;  /* 0x0000000122237824 */ /* 0x000fe400078e0a23 */
[----:B------:R-:W-:Y:S01]  /*5760*/  IMAD.MOV.U32 R34, RZ, RZ, -0x1 ;  /* 0xffffffffff227424 */ /* 0x000fe200078e00ff */
[----:B0-----:R-:W-:Y:S06]  /*5770*/  @P0 BRA `(.L_x_38) ;  /* 0x0000008c00980947 */ /* 0x001fec0003800000 */
[----:B------:R-:W0:Y:S01]  /*5780*/  LDC.64 R28, c[0x0][0x5c8] ;  /* 0x00017200ff1c7b82 */ /* 0x000e220000000a00 */
[----:B------:R-:W-:Y:S01]  /*5790*/  ULDC.64 UR6, c[0x0][0x5c0] ;  /* 0x0001700000067ab9 */ /* 0x000fe20000000a00 */
[----:B------:R-:W-:Y:S01]  /*57a0*/  BSSY B0, `(.L_x_38) ;  /* 0x00008e3000007945 */ /* 0x000fe20003800000 */
[-C--:B0-----:R-:W-:Y:S02]  /*57b0*/  IMAD R26, R33, R28.reuse, RZ ;  /* 0x0000001c211a7224 */ /* 0x081fe400078e02ff */
[----:B------:R-:W-:-:S04]  /*57c0*/  IMAD.WIDE.U32 R24, R39, R28, R24 ;  /* 0x0000001c27187225 */ /* 0x000fc800078e0018 */
[----:B------:R-:W-:Y:S01]  /*57d0*/  IMAD R27, R39, R29, R26 ;  /* 0x0000001d271b7224 */ /* 0x000fe200078e021a */
[----:B------:R-:W-:Y:S02]  /*57e0*/  LEA R26, P0, R28, R24, 0x3 ;  /* 0x000000181c1a7211 */ /* 0x000fe400078018ff */
[----:B------:R-:W-:Y:S01]  /*57f0*/  IADD3 R24, P1, R24, UR6, RZ ;  /* 0x0000000618187c10 */ /* 0x000fe2000ff3e0ff */
[----:B------:R-:W-:Y:S01]  /*5800*/  IMAD.IADD R27, R25, 0x1, R27 ;  /* 0x00000001191b7824 */ /* 0x000fe200078e021b */
[----:B------:R-:W-:-:S04]  /*5810*/  IADD3 R26, P3, R26, UR6, RZ ;  /* 0x000000061a1a7c10 */ /* 0x000fc8000ff7e0ff */
[----:B------:R-:W-:Y:S02]  /*5820*/  LEA.HI.X R28, R28, R27, R29, 0x3, P0 ;  /* 0x0000001b1c1c7211 */ /* 0x000fe400000f1c1d */
[----:B------:R-:W-:Y:S02]  /*5830*/  FSETP.NEU.AND P0, PT, RZ, UR19, PT ;  /* 0x00000013ff007c0b */ /* 0x000fe4000bf0d000 */
[----:B------:R-:W-:Y:S02]  /*5840*/  IADD3.X R25, R27, UR7, RZ, P1, !PT ;  /* 0x000000071b197c10 */ /* 0x000fe40008ffe4ff */
[----:B------:R-:W-:-:S09]  /*5850*/  IADD3.X R27, R28, UR7, RZ, P3, !PT ;  /* 0x000000071c1b7c10 */ /* 0x000fd20009ffe4ff */
[----:B------:R-:W-:Y:S05]  /*5860*/  @!P0 BRA `(.L_x_39) ;  /* 0x0000006800d88947 */ /* 0x000fea0003800000 */
[----:B------:R-:W-:Y:S01]  /*5870*/  ULDC.64 UR8, c[0x0][0x5b8] ;  /* 0x00016e0000087ab9 */ /* 0x000fe20000000a00 */
[----:B------:R-:W-:Y:S01]  /*5880*/  ISETP.GE.AND P0, PT, R38, 0x1, PT ;  /* 0x000000012600780c */ /* 0x000fe20003f06270 */
[----:B------:R-:W-:Y:S02]  /*5890*/  UIMAD UR6, UR10, UR8, URZ ;  /* 0x000000080a0672a4 */ /* 0x000fe4000f8e023f */
[----:B------:R-:W-:Y:S01]  /*58a0*/  IMAD.U32 R29, RZ, RZ, UR8 ;  /* 0x00000008ff1d7e24 */ /* 0x000fe2000f8e00ff */
[----:B------:R-:W-:Y:S01]  /*58b0*/  BSSY B1, `(.L_x_40) ;  /* 0x000000f000017945 */ /* 0x000fe20003800000 */
[----:B------:R-:W-:Y:S01]  /*58c0*/  ISETP.LT.OR P4, PT, R35, 0x1, !P0 ;  /* 0x000000012300780c */ /* 0x000fe20004781670 */
[----:B------:R-:W-:Y:S02]  /*58d0*/  UIMAD UR6, UR22, UR9, UR6 ;  /* 0x00000009160672a4 */ /* 0x000fe4000f8e0206 */
[----:B------:R-:W-:Y:S01]  /*58e0*/  IMAD.WIDE.U32 R30, R29, UR22, R30 ;  /* 0x000000161d1e7c25 */ /* 0x000fe2000f8e001e */
[----:B------:R-:W-:-:S03]  /*58f0*/  ULDC.64 UR8, c[0x0][0x5a8] ;  /* 0x00016a0000087ab9 */ /* 0x000fc60000000a00 */
[----:B------:R-:W-:Y:S01]  /*5900*/  VIADD R31, R31, UR6 ;  /* 0x000000061f1f7c36 */ /* 0x000fe20008000000 */
[----:B------:R-:W-:Y:S02]  /*5910*/  ULDC.64 UR6, c[0x0][0x5b0] ;  /* 0x00016c0000067ab9 */ /* 0x000fe40000000a00 */
[----:B------:R-:W-:Y:S02]  /*5920*/  IMAD R36, R33, UR6, RZ ;  /* 0x0000000621247c24 */ /* 0x000fe4000f8e02ff */
[----:B------:R-:W-:-:S04]  /*5930*/  IMAD.WIDE.U32 R28, R39, UR6, R30 ;  /* 0x00000006271c7c25 */ /* 0x000fc8000f8e001e */
[--C-:B------:R-:W-:Y:S01]  /*5940*/  IMAD R37, R39, UR7, R36.reuse ;  /* 0x0000000727257c24 */ /* 0x100fe2000f8e0224 */
[----:B------:R-:W-:Y:S02]  /*5950*/  IADD3 R28, P1, R28, UR8, RZ ;  /* 0x000000081c1c7c10 */ /* 0x000fe4000ff3e0ff */
[----:B------:R-:W-:Y:S02]  /*5960*/  PRMT R36, RZ, 0x7610, R36 ;  /* 0x00007610ff247816 */ /* 0x000fe40000000024 */
[----:B------:R-:W-:Y:S01]  /*5970*/  IADD3.X R29, R29, UR9, R37, P1, !PT ;  /* 0x000000091d1d7c10 */ /* 0x000fe20008ffe425 */
[----:B------:R-:W-:Y:S08]  /*5980*/  @P4 BRA `(.L_x_41) ;  /* 0x0000000000044947 */ /* 0x000ff00003800000 */
[----:B------:R0:W5:Y:S02]  /*5990*/  LDG.E.U8 R36, desc[UR16][R28.64] ;  /* 0x000000101c247981 */ /* 0x000164000c1e1100 */
.L_x_41:
[----:B------:R-:W-:Y:S05]  /*59a0*/  BSYNC B1 ;  /* 0x0000000000017941 */ /* 0x000fea0003800000 */
.L_x_40:
[----:B-----5:R-:W-:Y:S01]  /*59b0*/  LOP3.LUT R36, R36, 0xff, RZ, 0xc0, !PT ;  /* 0x000000ff24247812 */ /* 0x020fe200078ec0ff */
[----:B------:R-:W-:Y:S01]  /*59c0*/  BSSY B1, `(.L_x_42) ;  /* 0x000000b000017945 */ /* 0x000fe20003800000 */
[----:B------:R-:W-:Y:S02]  /*59d0*/  ISETP.LT.OR P3, PT, R35, 0x2, !P0 ;  /* 0x000000022300780c */ /* 0x000fe40004761670 */
[----:B------:R-:W-:-:S05]  /*59e0*/  F2FP.F16.E5M2.UNPACK_B R36, R36 ;  /* 0x00000024ff24723e */ /* 0x000fca00020004ff */
[----:B------:R-:W-:-:S05]  /*59f0*/  HADD2.F32 R36, -RZ, R36.H0_H0 ;  /* 0x20000024ff247230 */ /* 0x000fca0000004100 */
[----:B------:R-:W-:Y:S01]  /*5a00*/  FMUL R37, R36, UR19 ;  /* 0x0000001324257c20 */ /* 0x000fe20008400000 */
[----:B------:R-:W-:-:S03]  /*5a10*/  PRMT R36, RZ, 0x7610, R36 ;  /* 0x00007610ff247816 */ /* 0x000fc60000000024 */
[----:B------:R-:W-:-:S05]  /*5a20*/  FFMA R37, R226, UR20, R37 ;  /* 0x00000014e2257c23 */ /* 0x000fca0008000025 */
[----:B------:R-:W-:-:S05]  /*5a30*/  F2FP.SATFINITE.E5M2.F32.PACK_AB_MERGE_C R37, RZ, R37, RZ ;  /* 0x00000025ff25723e */ /* 0x000fca00048060ff */
[----:B------:R2:W-:Y:S01]  /*5a40*/  @!P4 STG.E.U8 desc[UR16][R24.64], R37 ;  /* 0x000000251800c986 */ /* 0x0005e2000c101110 */
[----:B------:R-:W-:Y:S05]  /*5a50*/  @P3 BRA `(.L_x_43) ;  /* 0x0000000000043947 */ /* 0x000fea0003800000 */
[----:B------:R3:W5:Y:S02]  /*5a60*/  LDG.E.U8 R36, desc[UR16][R28.64+0x1] ;  /* 0x000001101c247981 */ /* 0x000764000c1e1100 */
.L_x_43:
[----:B------:R-:W-:Y:S05]  /*5a70*/  BSYNC B1 ;  /* 0x0000000000017941 */ /* 0x000fea0003800000 */
.L_x_42:
[----:B-----5:R-:W-:Y:S01]  /*5a80*/  LOP3.LUT R36, R36, 0xff, RZ, 0xc0, !PT ;  /* 0x000000ff24247812 */ /* 0x020fe200078ec0ff */
[----:B------:R-:W-:Y:S01]  /*5a90*/  BSSY B1, `(.L_x_44) ;  /* 0x0000013000017945 */ /* 0x000fe20003800000 */
[----:B--2---:R-:W-:Y:S02]  /*5aa0*/  IADD3 R37, P1, R39, 0x8, RZ ;  /* 0x0000000827257810 */ /* 0x004fe40007f3e0ff */
[----:B------:R-:W-:-:S03]  /*5ab0*/  F2FP.F16.E5M2.UNPACK_B R36, R36 ;  /* 0x00000024ff24723e */ /* 0x000fc600020004ff */
[----:B------:R-:W-:Y:S01]  /*5ac0*/  IMAD.X R32, RZ, RZ, R33, P1 ;  /* 0x000000ffff207224 */ /* 0x000fe200008e0621 */
[----:B------:R-:W-:Y:S01]  /*5ad0*/  ISETP.GE.AND P1, PT, R38, 0x9, PT ;  /* 0x000000092600780c */ /* 0x000fe20003f26270 */
[----:B------:R-:W-:Y:S02]  /*5ae0*/  HADD2.F32 R36, -RZ, R36.H0_H0 ;  /* 0x20000024ff247230 */ /* 0x000fe40000004100 */
[----:B------:R-:W-:Y:S01]  /*5af0*/  IMAD R32, R32, UR6, RZ ;  /* 0x0000000620207c24 */ /* 0x000fe2000f8e02ff */
[----:B------:R-:W-:Y:S01]  /*5b00*/  ISETP.LT.OR P5, PT, R35, 0x1, !P1 ;  /* 0x000000012300780c */ /* 0x000fe20004fa1670 */
[----:B------:R-:W-:-:S04]  /*5b10*/  IMAD.WIDE.U32 R30, R37, UR6, R30 ;  /* 0x00000006251e7c25 */ /* 0x000fc8000f8e001e */
[----:B------:R-:W-:Y:S01]  /*5b20*/  FMUL R36, R36, UR19 ;  /* 0x0000001324247c20 */ /* 0x000fe20008400000 */
[----:B------:R-:W-:-:S03]  /*5b30*/  IMAD R37, R37, UR7, R32 ;  /* 0x0000000725257c24 */ /* 0x000fc6000f8e0220 */
[----:B------:R-:W-:Y:S01]  /*5b40*/  FFMA R36, R225, UR20, R36 ;  /* 0x00000014e1247c23 */ /* 0x000fe20008000024 */
[----:B------:R-:W-:Y:S02]  /*5b50*/  IADD3 R30, P4, R30, UR8, RZ ;  /* 0x000000081e1e7c10 */ /* 0x000fe4000ff9e0ff */
[----:B------:R-:W-:Y:S02]  /*5b60*/  PRMT R32, RZ, 0x7610, R32 ;  /* 0x00007610ff207816 */ /* 0x000fe40000000020 */
[----:B------:R-:W-:Y:S02]  /*5b70*/  F2FP.SATFINITE.E5M2.F32.PACK_AB_MERGE_C R33, RZ, R36, RZ ;  /* 0x00000024ff21723e */ /* 0x000fe400048060ff */
[----:B------:R-:W-:-:S03]  /*5b80*/  IADD3.X R31, R31, UR9, R37, P4, !PT ;  /* 0x000000091f1f7c10 */ /* 0x000fc6000a7fe425 */
[----:B------:R2:W-:Y:S01]  /*5b90*/  @!P3 STG.E.U8 desc[UR16][R24.64+0x1], R33 ;  /* 0x000001211800b986 */ /* 0x0005e2000c101110 */
[----:B------:R-:W-:Y:S05]  /*5ba0*/  @P5 BRA `(.L_x_45) ;  /* 0x0000000000045947 */ /* 0x000fea0003800000 */
[----:B------:R4:W5:Y:S02]  /*5bb0*/  LDG.E.U8 R32, desc[UR16][R30.64] ;  /* 0x000000101e207981 */ /* 0x000964000c1e1100 */
.L_x_45:
[----:B------:R-:W-:Y:S05]  /*5bc0*/  BSYNC B1 ;  /* 0x0000000000017941 */ /* 0x000fea0003800000 */
.L_x_44:
[----:B-----5:R-:W-:Y:S01]  /*5bd0*/  LOP3.LUT R32, R32, 0xff, RZ, 0xc0, !PT ;  /* 0x000000ff20207812 */ /* 0x020fe200078ec0ff */
[----:B------:R-:W-:Y:S01]  /*5be0*/  BSSY B1, `(.L_x_46) ;  /* 0x000000b000017945 */ /* 0x000fe20003800000 */
[----:B------:R-:W-:Y:S02]  /*5bf0*/  ISETP.LT.OR P3, PT, R35, 0x2, !P1 ;  /* 0x000000022300780c */ /* 0x000fe40004f61670 */
[----:B------:R-:W-:-:S05]  /*5c00*/  F2FP.F16.E5M2.UNPACK_B R32, R32 ;  /* 0x00000020ff20723e */ /* 0x000fca00020004ff */
[----:B------:R-:W-:-:S05]  /*5c10*/  HADD2.F32 R32, -RZ, R32.H0_H0 ;  /* 0x20000020ff207230 */ /* 0x000fca0000004100 */
[----:B--2---:R-:W-:Y:S01]  /*5c20*/  FMUL R33, R32, UR19 ;  /* 0x0000001320217c20 */ /* 0x004fe20008400000 */
[----:B------:R-:W-:-:S03]  /*5c30*/  PRMT R32, RZ, 0x7610, R32 ;  /* 0x00007610ff207816 */ /* 0x000fc60000000020 */
[----:B------:R-:W-:-:S05]  /*5c40*/  FFMA R33, R224, UR20, R33 ;  /* 0x00000014e0217c23 */ /* 0x000fca0008000021 */
[----:B------:R-:W-:-:S05]  /*5c50*/  F2FP.SATFINITE.E5M2.F32.PACK_AB_MERGE_C R33, RZ, R33, RZ ;  /* 0x00000021ff21723e */ /* 0x000fca00048060ff */
[----:B------:R2:W-:Y:S01]  /*5c60*/  @!P5 STG.E.U8 desc[UR16][R26.64], R33 ;  /* 0x000000211a00d986 */ /* 0x0005e2000c101110 */
[----:B------:R-:W-:Y:S05]  /*5c70*/  @P3 BRA `(.L_x_47) ;  /* 0x0000000000043947 */ /* 0x000fea0003800000 */
[----:B------:R0:W5:Y:S02]  /*5c80*/  LDG.E.U8 R32, desc[UR16][R30.64+0x1] ;  /* 0x000001101e207981 */ /* 0x000164000c1e1100 */
.L_x_47:
[----:B------:R-:W-:Y:S05]  /*5c90*/  BSYNC B1 ;  /* 0x0000000000017941 */ /* 0x000fea0003800000 */
.L_x_46:
[----:B-----5:R-:W-:Y:S01]  /*5ca0*/  LOP3.LUT R32, R32, 0xff, RZ, 0xc0, !PT ;  /* 0x000000ff20207812 */ /* 0x020fe200078ec0ff */
[----:B------:R-:W-:Y:S01]  /*5cb0*/  BSSY B1, `(.L_x_48) ;  /* 0x000000b000017945 */ /* 0x000fe20003800000 */
[----:B------:R-:W-:Y:S02]  /*5cc0*/  ISETP.LT.OR P4, PT, R35, 0x9, !P0 ;  /* 0x000000092300780c */ /* 0x000fe40004781670 */
[----:B------:R-:W-:-:S05]  /*5cd0*/  F2FP.F16.E5M2.UNPACK_B R32, R32 ;  /* 0x00000020ff20723e */ /* 0x000fca00020004ff */
[----:B------:R-:W-:-:S05]  /*5ce0*/  HADD2.F32 R32, -RZ, R32.H0_H0 ;  /* 0x20000020ff207230 */ /* 0x000fca0000004100 */
[----:B------:R-:W-:-:S04]  /*5cf0*/  FMUL R32, R32, UR19 ;  /* 0x0000001320207c20 */ /* 0x000fc80008400000 */
[----:B------:R-:W-:-:S05]  /*5d00*/  FFMA R32, R223, UR20, R32 ;  /* 0x00000014df207c23 */ /* 0x000fca0008000020 */
[----:B--2---:R-:W-:Y:S02]  /*5d10*/  F2FP.SATFINITE.E5M2.F32.PACK_AB_MERGE_C R33, RZ, R32, RZ ;  /* 0x00000020ff21723e */ /* 0x004fe400048060ff */
[----:B------:R-:W-:-:S03]  /*5d20*/  PRMT R32, RZ, 0x7610, R32 ;  /* 0x00007610ff207816 */ /* 0x000fc60000000020 */
[----:B------:R2:W-:Y:S01]  /*5d30*/  @!P3 STG.E.U8 desc[UR16][R26.64+0x1], R33 ;  /* 0x000001211a00b986 */ /* 0x0005e2000c101110 */
[----:B------:R-:W-:Y:S05]  /*5d40*/  @P4 BRA `(.L_x_49) ;  /* 0x0000000000044947 */ /* 0x000fea0003800000 */
[----:B------:R0:W5:Y:S02]  /*5d50*/  LDG.E.U8 R32, desc[UR16][R28.64+0x8] ;  /* 0x000008101c207981 */ /* 0x000164000c1e1100 */
.L_x_49:
[----:B------:R-:W-:Y:S05]  /*5d60*/  BSYNC B1 ;  /* 0x0000000000017941 */ /* 0x000fea0003800000 */
.L_x_48:
        /* <DEDUP_REMOVED lines=12> */
.L_x_51:
[----:B------:R-:W-:Y:S05]  /*5e30*/  BSYNC B1 ;  /* 0x0000000000017941 */ /* 0x000fea0003800000 */
.L_x_50:
        /* <DEDUP_REMOVED lines=12> */
.L_x_53:
[----:B------:R-:W-:Y:S05]  /*5f00*/  BSYNC B1 ;  /* 0x0000000000017941 */ /* 0x000fea0003800000 */
.L_x_52:
        /* <DEDUP_REMOVED lines=12> */
.L_x_55:
[----:B------:R-:W-:Y:S05]  /*5fd0*/  BSYNC B1 ;  /* 0x0000000000017941 */ /* 0x000fea0003800000 */
.L_x_54:
        /* <DEDUP_REMOVED lines=12> */
.L_x_57:
[----:B------:R-:W-:Y:S05]  /*60a0*/  BSYNC B1 ;  /* 0x0000000000017941 */ /* 0x000fea0003800000 */
.L_x_56:
        /* <DEDUP_REMOVED lines=12> */
.L_x_59:
[----:B------:R-:W-:Y:S05]  /*6170*/  BSYNC B1 ;  /* 0x0000000000017941 */ /* 0x000fea0003800000 */
.L_x_58:
        /* <DEDUP_REMOVED lines=12> */
.L_x_61:
[----:B------:R-:W-:Y:S05]  /*6240*/  BSYNC B1 ;  /* 0x0000000000017941 */ /* 0x000fea0003800000 */
.L_x_60:
        /* <DEDUP_REMOVED lines=12> */
.L_x_63:
[----:B------:R-:W-:Y:S05]  /*6310*/  BSYNC B1 ;  /* 0x0000000000017941 */ /* 0x000fea0003800000 */
.L_x_62:
        /* <DEDUP_REMOVED lines=12> */
.L_x_65:
[----:B------:R-:W-:Y:S05]  /*63e0*/  BSYNC B1 ;  /* 0x0000000000017941 */ /* 0x000fea0003800000 */
.L_x_64:
        /* <DEDUP_REMOVED lines=12> */
.L_x_67:
[----:B------:R-:W-:Y:S05]  /*64b0*/  BSYNC B1 ;  /* 0x0000000000017941 */ /* 0x000fea0003800000 */
.L_x_66:
        /* <DEDUP_REMOVED lines=12> */
.L_x_69:
[----:B------:R-:W-:Y:S05]  /*6580*/  BSYNC B1 ;  /* 0x0000000000017941 */ /* 0x000fea0003800000 */
.L_x_68:
        /* <DEDUP_REMOVED lines=12> */
.L_x_71:
[----:B------:R-:W-:Y:S05]  /*6650*/  BSYNC B1 ;  /* 0x0000000000017941 */ /* 0x000fea0003800000 */
.L_x_70:
        /* <DEDUP_REMOVED lines=12> */
.L_x_73:
[----:B------:R-:W-:Y:S05]  /*6720*/  BSYNC B1 ;  /* 0x0000000000017941 */ /* 0x000fea0003800000 */
.L_x_72:
        /* <DEDUP_REMOVED lines=12> */
.L_x_75:
[----:B------:R-:W-:Y:S05]  /*67f0*/  BSYNC B1 ;  /* 0x0000000000017941 */ /* 0x000fea0003800000 */
.L_x_74:
        /* <DEDUP_REMOVED lines=12> */
.L_x_77:
[----:B------:R-:W-:Y:S05]  /*68c0*/  BSYNC B1 ;  /* 0x0000000000017941 */ /* 0x000fea0003800000 */
.L_x_76:
        /* <DEDUP_REMOVED lines=12> */
.L_x_79:
[----:B------:R-:W-:Y:S05]  /*6990*/  BSYNC B1 ;  /* 0x0000000000017941 */ /* 0x000fea0003800000 */
.L_x_78:
        /* <DEDUP_REMOVED lines=12> */
.L_x_81:
[----:B------:R-:W-:Y:S05]  /*6a60*/  BSYNC B1 ;  /* 0x0000000000017941 */ /* 0x000fea0003800000 */
.L_x_80:
        /* <DEDUP_REMOVED lines=12> */
.L_x_83:
[----:B------:R-:W-:Y:S05]  /*6b30*/  BSYNC B1 ;  /* 0x0000000000017941 */ /* 0x000fea0003800000 */
.L_x_82:
        /* <DEDUP_REMOVED lines=12> */
.L_x_85:
[----:B------:R-:W-:Y:S05]  /*6c00*/  BSYNC B1 ;  /* 0x0000000000017941 */ /* 0x000fea0003800000 */
.L_x_84:
        /* <DEDUP_REMOVED lines=12> */
.L_x_87:
[----:B------:R-:W-:Y:S05]  /*6cd0*/  BSYNC B1 ;  /* 0x0000000000017941 */ /* 0x000fea0003800000 */
.L_x_86:
        /* <DEDUP_REMOVED lines=12> */
.L_x_89:
[----:B------:R-:W-:Y:S05]  /*6da0*/  BSYNC B1 ;  /* 0x0000000000017941 */ /* 0x000fea0003800000 */
.L_x_88:
        /* <DEDUP_REMOVED lines=12> */
.L_x_91:
[----:B------:R-:W-:Y:S05]  /*6e70*/  BSYNC B1 ;  /* 0x0000000000017941 */ /* 0x000fea0003800000 */
.L_x_90:
        /* <DEDUP_REMOVED lines=12> */
.L_x_93:
[----:B------:R-:W-:Y:S05]  /*6f40*/  BSYNC B1 ;  /* 0x0000000000017941 */ /* 0x000fea0003800000 */
.L_x_92:
        /* <DEDUP_REMOVED lines=12> */
.L_x_95:
[----:B------:R-:W-:Y:S05]  /*7010*/  BSYNC B1 ;  /* 0x0000000000017941 */ /* 0x000fea0003800000 */
.L_x_94:
        /* <DEDUP_REMOVED lines=12> */
.L_x_97:
[----:B------:R-:W-:Y:S05]  /*70e0*/  BSYNC B1 ;  /* 0x0000000000017941 */ /* 0x000fea0003800000 */
.L_x_96:
        /* <DEDUP_REMOVED lines=12> */
.L_x_99:
[----:B------:R-:W-:Y:S05]  /*71b0*/  BSYNC B1 ;  /* 0x0000000000017941 */ /* 0x000fea0003800000 */
.L_x_98:
        /* <DEDUP_REMOVED lines=12> */
.L_x_101:
[----:B------:R-:W-:Y:S05]  /*7280*/  BSYNC B1 ;  /* 0x0000000000017941 */ /* 0x000fea0003800000 */
.L_x_100:
        /* <DEDUP_REMOVED lines=12> */
.L_x_103:
[----:B------:R-:W-:Y:S05]  /*7350*/  BSYNC B1 ;  /* 0x0000000000017941 */ /* 0x000fea0003800000 */
.L_x_102:
        /* <DEDUP_REMOVED lines=12> */
.L_x_105:
[----:B------:R-:W-:Y:S05]  /*7420*/  BSYNC B1 ;  /* 0x0000000000017941 */ /* 0x000fea0003800000 */
.L_x_104:
        /* <DEDUP_REMOVED lines=12> */
.L_x_107:
[----:B------:R-:W-:Y:S05]  /*74f0*/  BSYNC B1 ;  /* 0x0000000000017941 */ /* 0x000fea0003800000 */
.L_x_106:
        /* <DEDUP_REMOVED lines=12> */
.L_x_109:
[----:B------:R-:W-:Y:S05]  /*75c0*/  BSYNC B1 ;  /* 0x0000000000017941 */ /* 0x000fea0003800000 */
.L_x_108:
        /* <DEDUP_REMOVED lines=12> */
.L_x_111:
[----:B------:R-:W-:Y:S05]  /*7690*/  BSYNC B1 ;  /* 0x0000000000017941 */ /* 0x000fea0003800000 */
.L_x_110:
        /* <DEDUP_REMOVED lines=12> */
.L_x_113:
[----:B------:R-:W-:Y:S05]  /*7760*/  BSYNC B1 ;  /* 0x0000000000017941 */ /* 0x000fea0003800000 */
.L_x_112:
        /* <DEDUP_REMOVED lines=12> */
.L_x_115:
[----:B------:R-:W-:Y:S05]  /*7830*/  BSYNC B1 ;  /* 0x0000000000017941 */ /* 0x000fea0003800000 */
.L_x_114:
        /* <DEDUP_REMOVED lines=12> */
.L_x_117:
[----:B------:R-:W-:Y:S05]  /*7900*/  BSYNC B1 ;  /* 0x0000000000017941 */ /* 0x000fea0003800000 */
.L_x_116:
        /* <DEDUP_REMOVED lines=12> */
.L_x_119:
[----:B------:R-:W-:Y:S05]  /*79d0*/  BSYNC B1 ;  /* 0x0000000000017941 */ /* 0x000fea0003800000 */
.L_x_118:
        /* <DEDUP_REMOVED lines=12> */
.L_x_121:
[----:B------:R-:W-:Y:S05]  /*7aa0*/  BSYNC B1 ;  /* 0x0000000000017941 */ /* 0x000fea0003800000 */
.L_x_120:
        /* <DEDUP_REMOVED lines=12> */
.L_x_123:
[----:B------:R-:W-:Y:S05]  /*7b70*/  BSYNC B1 ;  /* 0x0000000000017941 */ /* 0x000fea0003800000 */
.L_x_122:
        /* <DEDUP_REMOVED lines=12> */
.L_x_125:
[----:B------:R-:W-:Y:S05]  /*7c40*/  BSYNC B1 ;  /* 0x0000000000017941 */ /* 0x000fea0003800000 */
.L_x_124:
        /* <DEDUP_REMOVED lines=12> */
.L_x_127:
[----:B------:R-:W-:Y:S05]  /*7d10*/  BSYNC B1 ;  /* 0x0000000000017941 */ /* 0x000fea0003800000 */
.L_x_126:
        /* <DEDUP_REMOVED lines=12> */
.L_x_129:
[----:B------:R-:W-:Y:S05]  /*7de0*/  BSYNC B1 ;  /* 0x0000000000017941 */ /* 0x000fea0003800000 */
.L_x_128:
        /* <DEDUP_REMOVED lines=12> */
.L_x_131:
[----:B------:R-:W-:Y:S05]  /*7eb0*/  BSYNC B1 ;  /* 0x0000000000017941 */ /* 0x000fea0003800000 */
.L_x_130:
        /* <DEDUP_REMOVED lines=12> */
.L_x_133:
[----:B------:R-:W-:Y:S05]  /*7f80*/  BSYNC B1 ;  /* 0x0000000000017941 */ /* 0x000fea0003800000 */
.L_x_132:
        /* <DEDUP_REMOVED lines=12> */
.L_x_135:
[----:B------:R-:W-:Y:S05]  /*8050*/  BSYNC B1 ;  /* 0x0000000000017941 */ /* 0x000fea0003800000 */
.L_x_134:
        /* <DEDUP_REMOVED lines=12> */
.L_x_137:
[----:B------:R-:W-:Y:S05]  /*8120*/  BSYNC B1 ;  /* 0x0000000000017941 */ /* 0x000fea0003800000 */
.L_x_136:
        /* <DEDUP_REMOVED lines=12> */
.L_x_139:
[----:B------:R-:W-:Y:S05]  /*81f0*/  BSYNC B1 ;  /* 0x0000000000017941 */ /* 0x000fea0003800000 */
.L_x_138:
        /* <DEDUP_REMOVED lines=12> */
.L_x_141:
[----:B------:R-:W-:Y:S05]  /*82c0*/  BSYNC B1 ;  /* 0x0000000000017941 */ /* 0x000fea0003800000 */
.L_x_140:
        /* <DEDUP_REMOVED lines=12> */
.L_x_143:
[----:B------:R-:W-:Y:S05]  /*8390*/  BSYNC B1 ;  /* 0x0000000000017941 */ /* 0x000fea0003800000 */
.L_x_142:
        /* <DEDUP_REMOVED lines=12> */
.L_x_145:
[----:B------:R-:W-:Y:S05]  /*8460*/  BSYNC B1 ;  /* 0x0000000000017941 */ /* 0x000fea0003800000 */
.L_x_144:
        /* <DEDUP_REMOVED lines=12> */
.L_x_147:
[----:B------:R-:W-:Y:S05]  /*8530*/  BSYNC B1 ;  /* 0x0000000000017941 */ /* 0x000fea0003800000 */
.L_x_146:
        /* <DEDUP_REMOVED lines=12> */
.L_x_149:
[----:B------:R-:W-:Y:S05]  /*8600*/  BSYNC B1 ;  /* 0x0000000000017941 */ /* 0x000fea0003800000 */
.L_x_148:
        /* <DEDUP_REMOVED lines=12> */
.L_x_151:
[----:B------:R-:W-:Y:S05]  /*86d0*/  BSYNC B1 ;  /* 0x0000000000017941 */ /* 0x000fea0003800000 */
.L_x_150:
        /* <DEDUP_REMOVED lines=12> */
.L_x_153:
[----:B------:R-:W-:Y:S05]  /*87a0*/  BSYNC B1 ;  /* 0x0000000000017941 */ /* 0x000fea0003800000 */
.L_x_152:
        /* <DEDUP_REMOVED lines=12> */
.L_x_155:
[----:B------:R-:W-:Y:S05]  /*8870*/  BSYNC B1 ;  /* 0x0000000000017941 */ /* 0x000fea0003800000 */
.L_x_154:
        /* <DEDUP_REMOVED lines=12> */
.L_x_157:
[----:B------:R-:W-:Y:S05]  /*8940*/  BSYNC B1 ;  /* 0x0000000000017941 */ /* 0x000fea0003800000 */
.L_x_156:
        /* <DEDUP_REMOVED lines=12> */
.L_x_159:
[----:B------:R-:W-:Y:S05]  /*8a10*/  BSYNC B1 ;  /* 0x0000000000017941 */ /* 0x000fea0003800000 */
.L_x_158:
        /* <DEDUP_REMOVED lines=12> */
.L_x_161:
[----:B------:R-:W-:Y:S05]  /*8ae0*/  BSYNC B1 ;  /* 0x0000000000017941 */ /* 0x000fea0003800000 */
.L_x_160:
        /* <DEDUP_REMOVED lines=12> */
.L_x_163:
[----:B------:R-:W-:Y:S05]  /*8bb0*/  BSYNC B1 ;  /* 0x0000000000017941 */ /* 0x000fea0003800000 */
.L_x_162:
        /* <DEDUP_REMOVED lines=12> */
.L_x_165:
[----:B------:R-:W-:Y:S05]  /*8c80*/  BSYNC B1 ;  /* 0x0000000000017941 */ /* 0x000fea0003800000 */
.L_x_164:
        /* <DEDUP_REMOVED lines=12> */
.L_x_167:
[----:B------:R-:W-:Y:S05]  /*8d50*/  BSYNC B1 ;  /* 0x0000000000017941 */ /* 0x000fea0003800000 */
.L_x_166:
        /* <DEDUP_REMOVED lines=12> */
.L_x_169:
[----:B------:R-:W-:Y:S05]  /*8e20*/  BSYNC B1 ;  /* 0x0000000000017941 */ /* 0x000fea0003800000 */
.L_x_168:
        /* <DEDUP_REMOVED lines=12> */
.L_x_171:
[----:B------:R-:W-:Y:S05]  /*8ef0*/  BSYNC B1 ;  /* 0x0000000000017941 */ /* 0x000fea0003800000 */
.L_x_170:
        /* <DEDUP_REMOVED lines=12> */
.L_x_173:
[----:B------:R-:W-:Y:S05]  /*8fc0*/  BSYNC B1 ;  /* 0x0000000000017941 */ /* 0x000fea0003800000 */
.L_x_172:
        /* <DEDUP_REMOVED lines=12> */
.L_x_175:
[----:B------:R-:W-:Y:S05]  /*9090*/  BSYNC B1 ;  /* 0x0000000000017941 */ /* 0x000fea0003800000 */
.L_x_174:
        /* <DEDUP_REMOVED lines=12> */
.L_x_177:
[----:B------:R-:W-:Y:S05]  /*9160*/  BSYNC B1 ;  /* 0x0000000000017941 */ /* 0x000fea0003800000 */
.L_x_176:
        /* <DEDUP_REMOVED lines=12> */
.L_x_179:
[----:B------:R-:W-:Y:S05]  /*9230*/  BSYNC B1 ;  /* 0x0000000000017941 */ /* 0x000fea0003800000 */
.L_x_178:
        /* <DEDUP_REMOVED lines=12> */
.L_x_181:
[----:B------:R-:W-:Y:S05]  /*9300*/  BSYNC B1 ;  /* 0x0000000000017941 */ /* 0x000fea0003800000 */
.L_x_180:
        /* <DEDUP_REMOVED lines=12> */
.L_x_183:
[----:B------:R-:W-:Y:S05]  /*93d0*/  BSYNC B1 ;  /* 0x0000000000017941 */ /* 0x000fea0003800000 */
.L_x_182:
        /* <DEDUP_REMOVED lines=12> */
.L_x_185:
[----:B------:R-:W-:Y:S05]  /*94a0*/  BSYNC B1 ;  /* 0x0000000000017941 */ /* 0x000fea0003800000 */
.L_x_184:
        /* <DEDUP_REMOVED lines=12> */
.L_x_187:
[----:B------:R-:W-:Y:S05]  /*9570*/  BSYNC B1 ;  /* 0x0000000000017941 */ /* 0x000fea0003800000 */
.L_x_186:
        /* <DEDUP_REMOVED lines=12> */
.L_x_189:
[----:B------:R-:W-:Y:S05]  /*9640*/  BSYNC B1 ;  /* 0x0000000000017941 */ /* 0x000fea0003800000 */
.L_x_188:
        /* <DEDUP_REMOVED lines=12> */
.L_x_191:
[----:B------:R-:W-:Y:S05]  /*9710*/  BSYNC B1 ;  /* 0x0000000000017941 */ /* 0x000fea0003800000 */
.L_x_190:
[----:B-----5:R-:W-:Y:S01]  /*9720*/  LOP3.LUT R32, R32, 0xff, RZ, 0xc0, !PT ;  /* 0x000000ff20207812 */ /* 0x020fe200078ec0ff */
[----:B------:R-:W-:Y:S01]  /*9730*/  BSSY B1, `(.L_x_192) ;  /* 0x000000b000017945 */ /* 0x000fe20003800000 */
[----:B------:R-:W-:Y:S02]  /*9740*/  ISETP.LT.OR P4, PT, R35, 0x99, !P0 ;  /* 0x000000992300780c */ /* 0x000fe40004781670 */
[----:B------:R-:W-:-:S05]  /*9750*/  F2FP.F16.E5M2.UNPACK_B R32, R32 ;  /* 0x00000020ff20723e */ /* 0x000fca00020004ff */
[----:B------:R-:W-:-:S05]  /*9760*/  HADD2.F32 R32, -RZ, R32.H0_H0 ;  /* 0x20000020ff207230 */ /* 0x000fca0000004100 */
[----:B------:R-:W-:-:S04]  /*9770*/  FMUL R32, R32, UR19 ;  /* 0x0000001320207c20 */ /* 0x000fc80008400000 */
[----:B------:R-:W-:Y:S01]  /*9780*/  FFMA R32, R23, UR20, R32 ;  /* 0x0000001417207c23 */ /* 0x000fe20008000020 */
[----:B------:R-:W-:-:S04]  /*9790*/  PRMT R23, RZ, 0x7610, R23 ;  /* 0x00007610ff177816 */ /* 0x000fc80000000017 */
[----:B--2---:R-:W-:-:S05]  /*97a0*/  F2FP.SATFINITE.E5M2.F32.PACK_AB_MERGE_C R33, RZ, R32, RZ ;  /* 0x00000020ff21723e */ /* 0x004fca00048060ff */
[----:B------:R2:W-:Y:S01]  /*97b0*/  @!P3 STG.E.U8 desc[UR16][R26.64+0x91], R33 ;  /* 0x000091211a00b986 */ /* 0x0005e2000c101110 */
[----:B------:R-:W-:Y:S05]  /*97c0*/  @P4 BRA `(.L_x_193) ;  /* 0x0000000000044947 */ /* 0x000fea0003800000 */
[----:B------:R0:W5:Y:S02]  /*97d0*/  LDG.E.U8 R23, desc[UR16][R28.64+0x98] ;  /* 0x000098101c177981 */ /* 0x000164000c1e1100 */
.L_x_193:
[----:B------:R-:W-:Y:S05]  /*97e0*/  BSYNC B1 ;  /* 0x0000000000017941 */ /* 0x000fea0003800000 */
.L_x_192:
        /* <DEDUP_REMOVED lines=8> */
[----:B------:R-:W-:-:S05]  /*9870*/  F2FP.SATFINITE.E5M2.F32.PACK_AB_MERGE_C R23, RZ, R23, RZ ;  /* 0x00000017ff17723e */ /* 0x000fca00048060ff */
[----:B------:R0:W-:Y:S01]  /*9880*/  @!P4 STG.E.U8 desc[UR16][R24.64+0x98], R23 ;  /* 0x000098171800c986 */ /* 0x0001e2000c101110 */
[----:B------:R-:W-:Y:S05]  /*9890*/  @P3 BRA `(.L_x_195) ;  /* 0x0000000000043947 */ /* 0x000fea0003800000 */
[----:B------:R0:W5:Y:S02]  /*98a0*/  LDG.E.U8 R22, desc[UR16][R28.64+0x99] ;  /* 0x000099101c167981 */ /* 0x000164000c1e1100 */
.L_x_195:
[----:B------:R-:W-:Y:S05]  /*98b0*/  BSYNC B1 ;  /* 0x0000000000017941 */ /* 0x000fea0003800000 */
.L_x_194:
        /* <DEDUP_REMOVED lines=8> */
[----:B0-----:R-:W-:-:S05]  /*9940*/  F2FP.SATFINITE.E5M2.F32.PACK_AB_MERGE_C R23, RZ, R22, RZ ;  /* 0x00000016ff17723e */ /* 0x001fca00048060ff */
[----:B------:R0:W-:Y:S01]  /*9950*/  @!P3 STG.E.U8 desc[UR16][R24.64+0x99], R23 ;  /* 0x000099171800b986 */ /* 0x0001e2000c101110 */
[----:B------:R-:W-:Y:S05]  /*9960*/  @P4 BRA `(.L_x_197) ;  /* 0x0000000000044947 */ /* 0x000fea0003800000 */
[----:B------:R0:W5:Y:S02]  /*9970*/  LDG.E.U8 R21, desc[UR16][R30.64+0x98] ;  /* 0x000098101e157981 */ /* 0x000164000c1e1100 */
.L_x_197:
[----:B------:R-:W-:Y:S05]  /*9980*/  BSYNC B1 ;  /* 0x0000000000017941 */ /* 0x000fea0003800000 */
.L_x_196:
        /* <DEDUP_REMOVED lines=12> */
.L_x_199:
[----:B------:R-:W-:Y:S05]  /*9a50*/  BSYNC B1 ;  /* 0x0000000000017941 */ /* 0x000fea0003800000 */
.L_x_198:
        /* <DEDUP_REMOVED lines=12> */
.L_x_201:
[----:B------:R-:W-:Y:S05]  /*9b20*/  BSYNC B1 ;  /* 0x0000000000017941 */ /* 0x000fea0003800000 */
.L_x_200:
        /* <DEDUP_REMOVED lines=12> */
.L_x_203:
[----:B------:R-:W-:Y:S05]  /*9bf0*/  BSYNC B1 ;  /* 0x0000000000017941 */ /* 0x000fea0003800000 */
.L_x_202:
        /* <DEDUP_REMOVED lines=12> */
.L_x_205:
[----:B------:R-:W-:Y:S05]  /*9cc0*/  BSYNC B1 ;  /* 0x0000000000017941 */ /* 0x000fea0003800000 */
.L_x_204:
        /* <DEDUP_REMOVED lines=12> */
.L_x_207:
[----:B------:R-:W-:Y:S05]  /*9d90*/  BSYNC B1 ;  /* 0x0000000000017941 */ /* 0x000fea0003800000 */
.L_x_206:
        /* <DEDUP_REMOVED lines=12> */
.L_x_209:
[----:B------:R-:W-:Y:S05]  /*9e60*/  BSYNC B1 ;  /* 0x0000000000017941 */ /* 0x000fea0003800000 */
.L_x_208:
        /* <DEDUP_REMOVED lines=12> */
.L_x_211:
[----:B------:R-:W-:Y:S05]  /*9f30*/  BSYNC B1 ;  /* 0x0000000000017941 */ /* 0x000fea0003800000 */
.L_x_210:
        /* <DEDUP_REMOVED lines=12> */
.L_x_213:
[----:B------:R-:W-:Y:S05]  /*a000*/  BSYNC B1 ;  /* 0x0000000000017941 */ /* 0x000fea0003800000 */
.L_x_212:
        /* <DEDUP_REMOVED lines=12> */
.L_x_215:
[----:B------:R-:W-:Y:S05]  /*a0d0*/  BSYNC B1 ;  /* 0x0000000000017941 */ /* 0x000fea0003800000 */
.L_x_214:
        /* <DEDUP_REMOVED lines=12> */
.L_x_217:
[----:B------:R-:W-:Y:S05]  /*a1a0*/  BSYNC B1 ;  /* 0x0000000000017941 */ /* 0x000fea0003800000 */
.L_x_216:
        /* <DEDUP_REMOVED lines=12> */
.L_x_219:
[----:B------:R-:W-:Y:S05]  /*a270*/  BSYNC B1 ;  /* 0x0000000000017941 */ /* 0x000fea0003800000 */
.L_x_218:
        /* <DEDUP_REMOVED lines=12> */
.L_x_221:
[----:B------:R-:W-:Y:S05]  /*a340*/  BSYNC B1 ;  /* 0x0000000000017941 */ /* 0x000fea0003800000 */
.L_x_220:
        /* <DEDUP_REMOVED lines=12> */
.L_x_223:
[----:B------:R-:W-:Y:S05]  /*a410*/  BSYNC B1 ;  /* 0x0000000000017941 */ /* 0x000fea0003800000 */
.L_x_222:
        /* <DEDUP_REMOVED lines=12> */
.L_x_225:
[----:B------:R-:W-:Y:S05]  /*a4e0*/  BSYNC B1 ;  /* 0x0000000000017941 */ /* 0x000fea0003800000 */
.L_x_224:
        /* <DEDUP_REMOVED lines=12> */
.L_x_227:
[----:B------:R-:W-:Y:S05]  /*a5b0*/  BSYNC B1 ;  /* 0x0000000000017941 */ /* 0x000fea0003800000 */
.L_x_226:
        /* <DEDUP_REMOVED lines=12> */
.L_x_229:
[----:B------:R-:W-:Y:S05]  /*a680*/  BSYNC B1 ;  /* 0x0000000000017941 */ /* 0x000fea0003800000 */
.L_x_228:
        /* <DEDUP_REMOVED lines=12> */
.L_x_231:
[----:B------:R-:W-:Y:S05]  /*a750*/  BSYNC B1 ;  /* 0x0000000000017941 */ /* 0x000fea0003800000 */
.L_x_230:
        /* <DEDUP_REMOVED lines=12> */
.L_x_233:
[----:B------:R-:W-:Y:S05]  /*a820*/  BSYNC B1 ;  /* 0x0000000000017941 */ /* 0x000fea0003800000 */
.L_x_232:
        /* <DEDUP_REMOVED lines=12> */
.L_x_235:
[----:B------:R-:W-:Y:S05]  /*a8f0*/  BSYNC B1 ;  /* 0x0000000000017941 */ /* 0x000fea0003800000 */
.L_x_234:
[----:B-----5:R-:W-:Y:S01]  /*a900*/  LOP3.LUT R2, R2, 0xff, RZ, 0xc0, !PT ;  /* 0x000000ff02027812 */ /* 0x020fe200078ec0ff */
[----:B------:R-:W-:Y:S01]  /*a910*/  BSSY B1, `(.L_x_236) ;  /* 0x000000b000017945 */ /* 0x000fe20003800000 */
[----:B------:R-:W-:Y:S02]  /*a920*/  ISETP.LT.OR P4, PT, R35, 0xc1, !P1 ;  /* 0x000000c12300780c */ /* 0x000fe40004f81670 */
[----:B------:R-:W-:-:S05]  /*a930*/  F2FP.F16.E5M2.UNPACK_B R2, R2 ;  /* 0x00000002ff02723e */ /* 0x000fca00020004ff */
[----:B------:R-:W-:-:S05]  /*a940*/  HADD2.F32 R2, -RZ, R2.H0_H0 ;  /* 0x20000002ff027230 */ /* 0x000fca0000004100 */
[----:B0-----:R-:W-:-:S04]  /*a950*/  FMUL R3, R2, UR19 ;  /* 0x0000001302037c20 */ /* 0x001fc80008400000 */
[----:B------:R-:W-:Y:S01]  /*a960*/  FFMA R3, R0, UR20, R3 ;  /* 0x0000001400037c23 */ /* 0x000fe20008000003 */
[----:B------:R-:W-:-:S04]  /*a970*/  PRMT R0, RZ, 0x7610, R0 ;  /* 0x00007610ff007816 */ /* 0x000fc80000000000 */
[----:B------:R-:W-:-:S05]  /*a980*/  F2FP.SATFINITE.E5M2.F32.PACK_AB_MERGE_C R3, RZ, R3, RZ ;  /* 0x00000003ff03723e */ /* 0x000fca00048060ff */
[----:B------:R0:W-:Y:S01]  /*a990*/  @!P3 STG.E.U8 desc[UR16][R24.64+0xc1], R3 ;  /* 0x0000c1031800b986 */ /* 0x0001e2000c101110 */
[----:B------:R-:W-:Y:S05]  /*a9a0*/  @P4 BRA `(.L_x_237) ;  /* 0x0000000000044947 */ /* 0x000fea0003800000 */
[----:B------:R0:W5:Y:S02]  /*a9b0*/  LDG.E.U8 R0, desc[UR16][R30.64+0xc0] ;  /* 0x0000c0101e007981 */ /* 0x000164000c1e1100 */
.L_x_237:
[----:B------:R-:W-:Y:S05]  /*a9c0*/  BSYNC B1 ;  /* 0x0000000000017941 */ /* 0x000fea0003800000 */
.L_x_236:
[----:B------:R-:W2:Y:S01]  /*a9d0*/  LDL.LU R2, [R1] ;  /* 0x0000000001027983 */ /* 0x000ea20000300800 */
[----:B-----5:R-:W-:Y:S01]  /*a9e0*/  LOP3.LUT R0, R0, 0xff, RZ, 0xc0, !PT ;  /* 0x000000ff00007812 */ /* 0x020fe200078ec0ff */
[----:B------:R-:W-:Y:S01]  /*a9f0*/  BSSY B1, `(.L_x_238) ;  /* 0x000000b000017945 */ /* 0x000fe20003800000 */
[----:B------:R-:W-:Y:S02]  /*aa00*/  ISETP.LT.OR P3, PT, R35, 0xc2, !P1 ;  /* 0x000000c22300780c */ /* 0x000fe40004f61670 */
[----:B------:R-:W-:-:S05]  /*aa10*/  F2FP.F16.E5M2.UNPACK_B R0, R0 ;  /* 0x00000000ff00723e */ /* 0x000fca00020004ff */
[----:B------:R-:W-:-:S05]  /*aa20*/  HADD2.F32 R0, -RZ, R0.H0_H0 ;  /* 0x20000000ff007230 */ /* 0x000fca0000004100 */
[----:B------:R-:W-:-:S04]  /*aa30*/  FMUL R0, R0, UR19 ;  /* 0x0000001300007c20 */ /* 0x000fc80008400000 */
[----:B--2---:R-:W-:-:S05]  /*aa40*/  FFMA R0, R2, UR20, R0 ;  /* 0x0000001402007c23 */ /* 0x004fca0008000000 */
[----:B0-----:R-:W-:Y:S02]  /*aa50*/  F2FP.SATFINITE.E5M2.F32.PACK_AB_MERGE_C R3, RZ, R0, RZ ;  /* 0x00000000ff03723e */ /* 0x001fe400048060ff */
[----:B------:R-:W-:-:S03]  /*aa60*/  PRMT R0, RZ, 0x7610, R0 ;  /* 0x00007610ff007816 */ /* 0x000fc60000000000 */
[----:B------:R0:W-:Y:S01]  /*aa70*/  @!P4 STG.E.U8 desc[UR16][R26.64+0xc0], R3 ;  /* 0x0000c0031a00c986 */ /* 0x0001e2000c101110 */
[----:B------:R-:W-:Y:S05]  /*aa80*/  @P3 BRA `(.L_x_239) ;  /* 0x0000000000043947 */ /* 0x000fea0003800000 */
[----:B------:R2:W5:Y:S02]  /*aa90*/  LDG.E.U8 R0, desc[UR16][R30.64+0xc1] ;  /* 0x0000c1101e007981 */ /* 0x000564000c1e1100 */
.L_x_239:
[----:B------:R-:W-:Y:S05]  /*aaa0*/  BSYNC B1 ;  /* 0x0000000000017941 */ /* 0x000fea0003800000 */
.L_x_238:
[----:B------:R-:W3:Y:S01]  /*aab0*/  LDL.LU R2, [R1+0x4] ;  /* 0x0000040001027983 */ /* 0x000ee20000300800 */
[----:B-----5:R-:W-:Y:S01]  /*aac0*/  LOP3.LUT R0, R0, 0xff, RZ, 0xc0, !PT ;  /* 0x000000ff00007812 */ /* 0x020fe200078ec0ff */
[----:B------:R-:W-:Y:S01]  /*aad0*/  BSSY B1, `(.L_x_240) ;  /* 0x000000b000017945 */ /* 0x000fe20003800000 */
[----:B------:R-:W-:Y:S02]  /*aae0*/  ISETP.LT.OR P4, PT, R35, 0xc9, !P0 ;  /* 0x000000c92300780c */ /* 0x000fe40004781670 */
[----:B------:R-:W-:-:S05]  /*aaf0*/  F2FP.F16.E5M2.UNPACK_B R0, R0 ;  /* 0x00000000ff00723e */ /* 0x000fca00020004ff */
[----:B------:R-:W-:-:S05]  /*ab00*/  HADD2.F32 R0, -RZ, R0.H0_H0 ;  /* 0x20000000ff007230 */ /* 0x000fca0000004100 */
[----:B------:R-:W-:-:S04]  /*ab10*/  FMUL R0, R0, UR19 ;  /* 0x0000001300007c20 */ /* 0x000fc80008400000 */
[----:B---3--:R-:W-:-:S05]  /*ab20*/  FFMA R0, R2, UR20, R0 ;  /* 0x0000001402007c23 */ /* 0x008fca0008000000 */
[----:B0-----:R-:W-:Y:S02]  /*ab30*/  F2FP.SATFINITE.E5M2.F32.PACK_AB_MERGE_C R3, RZ, R0, RZ ;  /* 0x00000000ff03723e */ /* 0x001fe400048060ff */
[----:B------:R-:W-:-:S03]  /*ab40*/  PRMT R0, RZ, 0x7610, R0 ;  /* 0x00007610ff007816 */ /* 0x000fc60000000000 */
[----:B------:R0:W-:Y:S01]  /*ab50*/  @!P3 STG.E.U8 desc[UR16][R26.64+0xc1], R3 ;  /* 0x0000c1031a00b986 */ /* 0x0001e2000c101110 */
[----:B------:R-:W-:Y:S05]  /*ab60*/  @P4 BRA `(.L_x_241) ;  /* 0x0000000000044947 */ /* 0x000fea0003800000 */
[----:B------:R3:W5:Y:S02]  /*ab70*/  LDG.E.U8 R0, desc[UR16][R28.64+0xc8] ;  /* 0x0000c8101c007981 */ /* 0x000764000c1e1100 */
.L_x_241:
[----:B------:R-:W-:Y:S05]  /*ab80*/  BSYNC B1 ;  /* 0x0000000000017941 */ /* 0x000fea0003800000 */
.L_x_240:
[----:B------:R-:W2:Y:S01]  /*ab90*/  LDL.LU R2, [R1+0x8] ;  /* 0x0000080001027983 */ /* 0x000ea20000300800 */
        /* <DEDUP_REMOVED lines=12> */
.L_x_243:
[----:B------:R-:W-:Y:S05]  /*ac60*/  BSYNC B1 ;  /* 0x0000000000017941 */ /* 0x000fea0003800000 */
.L_x_242:
        /* <DEDUP_REMOVED lines=13> */
.L_x_245:
[----:B------:R-:W-:Y:S05]  /*ad40*/  BSYNC B1 ;  /* 0x0000000000017941 */ /* 0x000fea0003800000 */
.L_x_244:
        /* <DEDUP_REMOVED lines=13> */
.L_x_247:
[----:B------:R-:W-:Y:S05]  /*ae20*/  BSYNC B1 ;  /* 0x0000000000017941 */ /* 0x000fea0003800000 */
.L_x_246:
        /* <DEDUP_REMOVED lines=13> */
.L_x_249:
[----:B------:R-:W-:Y:S05]  /*af00*/  BSYNC B1 ;  /* 0x0000000000017941 */ /* 0x000fea0003800000 */
.L_x_248:
        /* <DEDUP_REMOVED lines=13> */
.L_x_251:
[----:B------:R-:W-:Y:S05]  /*afe0*/  BSYNC B1 ;  /* 0x0000000000017941 */ /* 0x000fea0003800000 */
.L_x_250:
        /* <DEDUP_REMOVED lines=13> */
.L_x_253:
[----:B------:R-:W-:Y:S05]  /*b0c0*/  BSYNC B1 ;  /* 0x0000000000017941 */ /* 0x000fea0003800000 */
.L_x_252:
        /* <DEDUP_REMOVED lines=13> */
.L_x_255:
[----:B------:R-:W-:Y:S05]  /*b1a0*/  BSYNC B1 ;  /* 0x0000000000017941 */ /* 0x000fea0003800000 */
.L_x_254:
        /* <DEDUP_REMOVED lines=13> */
.L_x_257:
[----:B------:R-:W-:Y:S05]  /*b280*/  BSYNC B1 ;  /* 0x0000000000017941 */ /* 0x000fea0003800000 */
.L_x_256:
        /* <DEDUP_REMOVED lines=13> */
.L_x_259:
[----:B------:R-:W-:Y:S05]  /*b360*/  BSYNC B1 ;  /* 0x0000000000017941 */ /* 0x000fea0003800000 */
.L_x_258:
        /* <DEDUP_REMOVED lines=13> */
.L_x_261:
[----:B------:R-:W-:Y:S05]  /*b440*/  BSYNC B1 ;  /* 0x0000000000017941 */ /* 0x000fea0003800000 */
.L_x_260:
        /* <DEDUP_REMOVED lines=13> */
.L_x_263:
[----:B------:R-:W-:Y:S05]  /*b520*/  BSYNC B1 ;  /* 0x0000000000017941 */ /* 0x000fea0003800000 */
.L_x_262:
        /* <DEDUP_REMOVED lines=13> */
.L_x_265:
[----:B------:R-:W-:Y:S05]  /*b600*/  BSYNC B1 ;  /* 0x0000000000017941 */ /* 0x000fea0003800000 */
.L_x_264:
        /* <DEDUP_REMOVED lines=13> */
.L_x_267:
[----:B------:R-:W-:Y:S05]  /*b6e0*/  BSYNC B1 ;  /* 0x0000000000017941 */ /* 0x000fea0003800000 */
.L_x_266:
        /* <DEDUP_REMOVED lines=13> */
.L_x_269:
[----:B------:R-:W-:Y:S05]  /*b7c0*/  BSYNC B1 ;  /* 0x0000000000017941 */ /* 0x000fea0003800000 */
.L_x_268:
        /* <DEDUP_REMOVED lines=13> */
.L_x_271:
[----:B------:R-:W-:Y:S05]  /*b8a0*/  BSYNC B1 ;  /* 0x0000000000017941 */ /* 0x000fea0003800000 */
.L_x_270:
        /* <DEDUP_REMOVED lines=13> */
.L_x_273:
[----:B------:R-:W-:Y:S05]  /*b980*/  BSYNC B1 ;  /* 0x0000000000017941 */ /* 0x000fea0003800000 */
.L_x_272:
        /* <DEDUP_REMOVED lines=13> */
.L_x_275:
[----:B------:R-:W-:Y:S05]  /*ba60*/  BSYNC B1 ;  /* 0x0000000000017941 */ /* 0x000fea0003800000 */
.L_x_274:
        /* <DEDUP_REMOVED lines=13> */
.L_x_277:
[----:B------:R-:W-:Y:S05]  /*bb40*/  BSYNC B1 ;  /* 0x0000000000017941 */ /* 0x000fea0003800000 */
.L_x_276:
        /* <DEDUP_REMOVED lines=13> */
.L_x_279:
[----:B------:R-:W-:Y:S05]  /*bc20*/  BSYNC B1 ;  /* 0x0000000000017941 */ /* 0x000fea0003800000 */
.L_x_278:
        /* <DEDUP_REMOVED lines=13> */
.L_x_281:
[----:B------:R-:W-:Y:S05]  /*bd00*/  BSYNC B1 ;  /* 0x0000000000017941 */ /* 0x000fea0003800000 */
.L_x_280:
        /* <DEDUP_REMOVED lines=13> */
.L_x_283:
[----:B------:R-:W-:Y:S05]  /*bde0*/  BSYNC B1 ;  /* 0x0000000000017941 */ /* 0x000fea0003800000 */
.L_x_282:
        /* <DEDUP_REMOVED lines=13> */
.L_x_285:
[----:B------:R-:W-:Y:S05]  /*bec0*/  BSYNC B1 ;  /* 0x0000000000017941 */ /* 0x000fea0003800000 */
.L_x_284:
        /* <DEDUP_REMOVED lines=13> */
.L_x_287:
[----:B------:R-:W-:Y:S05]  /*bfa0*/  BSYNC B1 ;  /* 0x0000000000017941 */ /* 0x000fea0003800000 */
.L_x_286:
        /* <DEDUP_REMOVED lines=13> */
.L_x_289:
[----:B------:R-:W-:Y:S05]  /*c080*/  BSYNC B1 ;  /* 0x0000000000017941 */ /* 0x000fea0003800000 */
.L_x_288:
        /* <DEDUP_REMOVED lines=13> */
.L_x_291:
[----:B------:R-:W-:Y:S05]  /*c160*/  BSYNC B1 ;  /* 0x0000000000017941 */ /* 0x000fea0003800000 */
.L_x_290:
        /* <DEDUP_REMOVED lines=13> */
.L_x_293:
[----:B------:R-:W-:Y:S05]  /*c240*/  BSYNC B1 ;  /* 0x0000000000017941 */ /* 0x000fea0003800000 */
.L_x_292:
        /* <DEDUP_REMOVED lines=13> */
.L_x_295:
[----:B------:R-:W-:Y:S05]  /*c320*/  BSYNC B1 ;  /* 0x0000000000017941 */ /* 0x000fea0003800000 */
.L_x_294:
[----:B------:R-:W-:Y:S05]  /*c330*/  @P1 BRA `(.L_x_296) ;  /* 0x0000002000a41947 */ /* 0x000fea0003800000 */
[----:B------:R-:W2:Y:S01]  /*c340*/  LDL.LU R2, [R1+0x74] ;  /* 0x0000740001027983 */ /* 0x000ea20000300800 */
[----:B-----5:R-:W-:-:S04]  /*c350*/  LOP3.LUT R0, R0, 0xff, RZ, 0xc0, !PT ;  /* 0x000000ff00007812 */ /* 0x020fc800078ec0ff */
[----:B------:R-:W-:-:S05]  /*c360*/  F2FP.F16.E5M2.UNPACK_B R0, R0 ;  /* 0x00000000ff00723e */ /* 0x000fca00020004ff */
[----:B------:R-:W-:-:S05]  /*c370*/  HADD2.F32 R0, -RZ, R0.H0_H0 ;  /* 0x20000000ff007230 */ /* 0x000fca0000004100 */
[----:B------:R-:W-:-:S04]  /*c380*/  FMUL R0, R0, UR19 ;  /* 0x0000001300007c20 */ /* 0x000fc80008400000 */
[----:B--2---:R-:W-:-:S05]  /*c390*/  FFMA R0, R2, UR20, R0 ;  /* 0x0000001402007c23 */ /* 0x004fca0008000000 */
[----:B0-----:R-:W-:-:S05]  /*c3a0*/  F2FP.SATFINITE.E5M2.F32.PACK_AB_MERGE_C R3, RZ, R0, RZ ;  /* 0x00000000ff03723e */ /* 0x001fca00048060ff */
[----:B------:R0:W-:Y:S01]  /*c3b0*/  STG.E.U8 desc[UR16][R26.64+0xf9], R3 ;  /* 0x0000f9031a007986 */ /* 0x0001e2000c101110 */
[----:B------:R-:W-:Y:S05]  /*c3c0*/  BRA `(.L_x_296) ;  /* 0x0000002000807947 */ /* 0x000fea0003800000 */
.L_x_39:
[----:B------:R-:W-:Y:S01]  /*c3d0*/  ISETP.GE.AND P1, PT, R38, 0x1, PT ;  /* 0x000000012600780c */ /* 0x000fe20003f26270 */
[----:B------:R-:W-:Y:S01]  /*c3e0*/  FMUL R226, R226, UR20 ;  /* 0x00000014e2e27c20 */ /* 0x000fe20008400000 */
[----:B------:R-:W2:Y:S01]  /*c3f0*/  LDL.LU R227, [R1+0x10] ;  /* 0x0000100001e37983 */ /* 0x000ea20000300800 */
[----:B------:R-:W-:Y:S01]  /*c400*/  ISETP.GE.AND P0, PT, R38, 0x9, PT ;  /* 0x000000092600780c */ /* 0x000fe20003f06270 */
[----:B------:R-:W-:Y:S01]  /*c410*/  FMUL R225, R225, UR20 ;  /* 0x00000014e1e17c20 */ /* 0x000fe20008400000 */
[C---:B------:R-:W-:Y:S02]  /*c420*/  ISETP.LT.OR P4, PT, R35.reuse, 0x1, !P1 ;  /* 0x000000012300780c */ /* 0x040fe40004f81670 */
[C---:B------:R-:W-:Y:S02]  /*c430*/  ISETP.LT.OR P5, PT, R35.reuse, 0x2, !P1 ;  /* 0x000000022300780c */ /* 0x040fe40004fa1670 */
[----:B------:R-:W-:Y:S02]  /*c440*/  F2FP.SATFINITE.E5M2.F32.PACK_AB_MERGE_C R29, RZ, R226, RZ ;  /* 0x000000e2ff1d723e */ /* 0x000fe400048060ff */
[C---:B------:R-:W-:Y:S01]  /*c450*/  ISETP.LT.OR P3, PT, R35.reuse, 0x1, !P0 ;  /* 0x000000012300780c */ /* 0x040fe20004761670 */
[----:B------:R-:W-:Y:S01]  /*c460*/  FMUL R224, R224, UR20 ;  /* 0x00000014e0e07c20 */ /* 0x000fe20008400000 */
[----:B------:R-:W-:Y:S01]  /*c470*/  ISETP.LT.OR P6, PT, R35, 0xa, !P1 ;  /* 0x0000000a2300780c */ /* 0x000fe20004fc1670 */
[----:B------:R-:W-:Y:S01]  /*c480*/  FMUL R223, R223, UR20 ;  /* 0x00000014dfdf7c20 */ /* 0x000fe20008400000 */
[----:B------:R-:W-:Y:S01]  /*c490*/  F2FP.SATFINITE.E5M2.F32.PACK_AB_MERGE_C R225, RZ, R225, RZ ;  /* 0x000000e1ffe1723e */ /* 0x000fe200048060ff */
[----:B------:R-:W-:Y:S01]  /*c4a0*/  FMUL R221, R221, UR20 ;  /* 0x00000014dddd7c20 */ /* 0x000fe20008400000 */
[----:B------:R-:W-:Y:S01]  /*c4b0*/  FMUL R222, R222, UR20 ;  /* 0x00000014dede7c20 */ /* 0x000fe20008400000 */
[----:B------:R0:W-:Y:S01]  /*c4c0*/  @!P4 STG.E.U8 desc[UR16][R24.64], R29 ;  /* 0x0000001d1800c986 */ /* 0x0001e2000c101110 */
[----:B------:R-:W-:-:S02]  /*c4d0*/  ISETP.LT.OR P4, PT, R35, 0x2, !P0 ;  /* 0x000000022300780c */ /* 0x000fc40004781670 */
[----:B------:R-:W-:Y:S01]  /*c4e0*/  F2FP.SATFINITE.E5M2.F32.PACK_AB_MERGE_C R31, RZ, R224, RZ ;  /* 0x000000e0ff1f723e */ /* 0x000fe200048060ff */
[----:B------:R3:W-:Y:S01]  /*c4f0*/  @!P5 STG.E.U8 desc[UR16][R24.64+0x1], R225 ;  /* 0x000001e11800d986 */ /* 0x0007e2000c101110 */
[C---:B------:R-:W-:Y:S02]  /*c500*/  ISETP.LT.OR P5, PT, R35.reuse, 0x9, !P1 ;  /* 0x000000092300780c */ /* 0x040fe40004fa1670 */
[----:B------:R-:W-:Y:S01]  /*c510*/  F2FP.SATFINITE.E5M2.F32.PACK_AB_MERGE_C R223, RZ, R223, RZ ;  /* 0x000000dfffdf723e */ /* 0x000fe200048060ff */
[----:B------:R-:W-:Y:S01]  /*c520*/  FMUL R220, R220, UR20 ;  /* 0x00000014dcdc7c20 */ /* 0x000fe20008400000 */
[----:B------:R-:W-:Y:S01]  /*c530*/  F2FP.SATFINITE.E5M2.F32.PACK_AB_MERGE_C R221, RZ, R221, RZ ;  /* 0x000000ddffdd723e */ /* 0x000fe200048060ff */
[----:B------:R-:W-:Y:S01]  /*c540*/  @!P3 STG.E.U8 desc[UR16][R26.64], R31 ;  /* 0x0000001f1a00b986 */ /* 0x000fe2000c101110 */
[----:B------:R-:W-:-:S03]  /*c550*/  ISETP.LT.OR P3, PT, R35, 0x9, !P0 ;  /* 0x000000092300780c */ /* 0x000fc60004761670 */
[----:B------:R-:W-:Y:S01]  /*c560*/  @!P4 STG.E.U8 desc[UR16][R26.64+0x1], R223 ;  /* 0x000001df1a00c986 */ /* 0x000fe2000c101110 */
[----:B------:R-:W-:-:S03]  /*c570*/  ISETP.LT.OR P4, PT, R35, 0xa, !P0 ;  /* 0x0000000a2300780c */ /* 0x000fc60004781670 */
[----:B------:R-:W-:Y:S01]  /*c580*/  @!P6 STG.E.U8 desc[UR16][R24.64+0x9], R221 ;  /* 0x000009dd1800e986 */ /* 0x000fe2000c101110 */
[----:B------:R-:W-:Y:S01]  /*c590*/  ISETP.LT.OR P6, PT, R35, 0x12, !P1 ;  /* 0x000000122300780c */ /* 0x000fe20004fc1670 */
[----:B------:R-:W-:Y:S01]  /*c5a0*/  FMUL R219, R219, UR20 ;  /* 0x00000014dbdb7c20 */ /* 0x000fe20008400000 */
[----:B0-----:R-:W-:Y:S01]  /*c5b0*/  F2FP.SATFINITE.E5M2.F32.PACK_AB_MERGE_C R29, RZ, R222, RZ ;  /* 0x000000deff1d723e */ /* 0x001fe200048060ff */
[----:B------:R-:W-:Y:S01]  /*c5c0*/  FMUL R217, R217, UR20 ;  /* 0x00000014d9d97c20 */ /* 0x000fe20008400000 */
[----:B------:R-:W4:Y:S01]  /*c5d0*/  LDL.LU R226, [R1+0xc] ;  /* 0x00000c0001e27983 */ /* 0x000f220000300800 */
[----:B------:R-:W-:Y:S02]  /*c5e0*/  F2FP.SATFINITE.E5M2.F32.PACK_AB_MERGE_C R33, RZ, R220, RZ ;  /* 0x000000dcff21723e */ /* 0x000fe400048060ff */
[----:B------:R-:W-:Y:S01]  /*c5f0*/  F2FP.SATFINITE.E5M2.F32.PACK_AB_MERGE_C R219, RZ, R219, RZ ;  /* 0x000000dbffdb723e */ /* 0x000fe200048060ff */
[----:B------:R0:W-:Y:S01]  /*c600*/  @!P5 STG.E.U8 desc[UR16][R24.64+0x8], R29 ;  /* 0x0000081d1800d986 */ /* 0x0001e2000c101110 */
[----:B------:R-:W-:-:S02]  /*c610*/  ISETP.LT.OR P5, PT, R35, 0x11, !P1 ;  /* 0x000000112300780c */ /* 0x000fc40004fa1670 */
[----:B------:R-:W-:Y:S01]  /*c620*/  F2FP.SATFINITE.E5M2.F32.PACK_AB_MERGE_C R217, RZ, R217, RZ ;  /* 0x000000d9ffd9723e */ /* 0x000fe200048060ff */
[----:B---3--:R-:W3:Y:S01]  /*c630*/  LDL.LU R225, [R1+0x8] ;  /* 0x0000080001e17983 */ /* 0x008ee20000300800 */
[----:B------:R-:W-:-:S03]  /*c640*/  FMUL R218, R218, UR20 ;  /* 0x00000014dada7c20 */ /* 0x000fc60008400000 */
[----:B------:R-:W4:Y:S04]  /*c650*/  LDL.LU R224, [R1+0x4] ;  /* 0x0000040001e07983 */ /* 0x000f280000300800 */
[----:B------:R-:W3:Y:S01]  /*c660*/  LDL.LU R222, [R1] ;  /* 0x0000000001de7983 */ /* 0x000ee20000300800 */
[----:B0-----:R-:W-:Y:S01]  /*c670*/  F2FP.SATFINITE.E5M2.F32.PACK_AB_MERGE_C R29, RZ, R218, RZ ;  /* 0x000000daff1d723e */ /* 0x001fe200048060ff */
[----:B------:R-:W-:Y:S01]  /*c680*/  FMUL R216, R216, UR20 ;  /* 0x00000014d8d87c20 */ /* 0x000fe20008400000 */
[----:B------:R-:W-:Y:S01]  /*c690*/  FMUL R215, R215, UR20 ;  /* 0x00000014d7d77c20 */ /* 0x000fe20008400000 */
[----:B------:R0:W-:Y:S01]  /*c6a0*/  @!P3 STG.E.U8 desc[UR16][R26.64+0x8], R33 ;  /* 0x000008211a00b986 */ /* 0x0001e2000c101110 */
[----:B------:R-:W-:Y:S01]  /*c6b0*/  ISETP.LT.OR P3, PT, R35, 0x11, !P0 ;  /* 0x000000112300780c */ /* 0x000fe20004761670 */
[----:B------:R-:W-:Y:S01]  /*c6c0*/  FMUL R213, R213, UR20 ;  /* 0x00000014d5d57c20 */ /* 0x000fe20008400000 */
[----:B------:R-:W-:Y:S01]  /*c6d0*/  F2FP.SATFINITE.E5M2.F32.PACK_AB_MERGE_C R31, RZ, R216, RZ ;  /* 0x000000d8ff1f723e */ /* 0x000fe200048060ff */
[----:B------:R-:W-:Y:S01]  /*c6e0*/  @!P4 STG.E.U8 desc[UR16][R26.64+0x9], R219 ;  /* 0x000009db1a00c986 */ /* 0x000fe2000c101110 */
[C---:B------:R-:W-:Y:S01]  /*c6f0*/  ISETP.LT.OR P4, PT, R35.reuse, 0x12, !P0 ;  /* 0x000000122300780c */ /* 0x040fe20004781670 */
[----:B------:R-:W-:Y:S01]  /*c700*/  FMUL R214, R214, UR20 ;  /* 0x00000014d6d67c20 */ /* 0x000fe20008400000 */
[----:B------:R-:W-:Y:S01]  /*c710*/  F2FP.SATFINITE.E5M2.F32.PACK_AB_MERGE_C R215, RZ, R215, RZ ;  /* 0x000000d7ffd7723e */ /* 0x000fe200048060ff */
[----:B------:R-:W-:Y:S01]  /*c720*/  @!P6 STG.E.U8 desc[UR16][R24.64+0x11], R217 ;  /* 0x000011d91800e986 */ /* 0x000fe2000c101110 */
[C---:B------:R-:W-:Y:S01]  /*c730*/  ISETP.LT.OR P6, PT, R35.reuse, 0x1a, !P1 ;  /* 0x0000001a2300780c */ /* 0x040fe20004fc1670 */
[----:B------:R-:W-:Y:S01]  /*c740*/  FMUL R212, R212, UR20 ;  /* 0x00000014d4d47c20 */ /* 0x000fe20008400000 */
[----:B------:R-:W-:Y:S01]  /*c750*/  F2FP.SATFINITE.E5M2.F32.PACK_AB_MERGE_C R213, RZ, R213, RZ ;  /* 0x000000d5ffd5723e */ /* 0x000fe200048060ff */
[----:B------:R1:W-:Y:S01]  /*c760*/  @!P5 STG.E.U8 desc[UR16][R24.64+0x10], R29 ;  /* 0x0000101d1800d986 */ /* 0x0003e2000c101110 */
[----:B------:R-:W-:Y:S01]  /*c770*/  ISETP.LT.OR P5, PT, R35, 0x19, !P1 ;  /* 0x000000192300780c */ /* 0x000fe20004fa1670 */
[----:B------:R-:W-:Y:S01]  /*c780*/  FMUL R211, R211, UR20 ;  /* 0x00000014d3d37c20 */ /* 0x000fe20008400000 */
[----:B------:R-:W-:Y:S01]  /*c790*/  FMUL R209, R209, UR20 ;  /* 0x00000014d1d17c20 */ /* 0x000fe20008400000 */
[----:B------:R1:W-:Y:S01]  /*c7a0*/  @!P3 STG.E.U8 desc[UR16][R26.64+0x10], R31 ;  /* 0x0000101f1a00b986 */ /* 0x0003e2000c101110 */
[C---:B------:R-:W-:Y:S01]  /*c7b0*/  ISETP.LT.OR P3, PT, R35.reuse, 0x19, !P0 ;  /* 0x000000192300780c */ /* 0x040fe20004761670 */
[----:B------:R-:W-:Y:S01]  /*c7c0*/  FMUL R210, R210, UR20 ;  /* 0x00000014d2d27c20 */ /* 0x000fe20008400000 */
[----:B0-----:R-:W-:Y:S01]  /*c7d0*/  F2FP.SATFINITE.E5M2.F32.PACK_AB_MERGE_C R33, RZ, R212, RZ ;  /* 0x000000d4ff21723e */ /* 0x001fe200048060ff */
[----:B------:R-:W-:Y:S01]  /*c7e0*/  @!P4 STG.E.U8 desc[UR16][R26.64+0x11], R215 ;  /* 0x000011d71a00c986 */ /* 0x000fe2000c101110 */
[C---:B------:R-:W-:Y:S01]  /*c7f0*/  ISETP.LT.OR P4, PT, R35.reuse, 0x1a, !P0 ;  /* 0x0000001a2300780c */ /* 0x040fe20004781670 */
[----:B------:R-:W-:Y:S01]  /*c800*/  FMUL R208, R208, UR20 ;  /* 0x00000014d0d07c20 */ /* 0x000fe20008400000 */
[----:B------:R-:W-:Y:S01]  /*c810*/  F2FP.SATFINITE.E5M2.F32.PACK_AB_MERGE_C R211, RZ, R211, RZ ;  /* 0x000000d3ffd3723e */ /* 0x000fe200048060ff */
[----:B------:R-:W-:Y:S01]  /*c820*/  @!P6 STG.E.U8 desc[UR16][R24.64+0x19], R213 ;  /* 0x000019d51800e986 */ /* 0x000fe2000c101110 */
[----:B------:R-:W-:Y:S01]  /*c830*/  ISETP.LT.OR P6, PT, R35, 0x22, !P1 ;  /* 0x000000222300780c */ /* 0x000fe20004fc1670 */
[----:B------:R-:W-:Y:S01]  /*c840*/  FMUL R207, R207, UR20 ;  /* 0x00000014cfcf7c20 */ /* 0x000fe20008400000 */
[----:B-1----:R-:W-:Y:S01]  /*c850*/  F2FP.SATFINITE.E5M2.F32.PACK_AB_MERGE_C R29, RZ, R214, RZ ;  /* 0x000000d6ff1d723e */ /* 0x002fe200048060ff */
[----:B------:R-:W-:Y:S01]  /*c860*/  FMUL R205, R205, UR20 ;  /* 0x00000014cdcd7c20 */ /* 0x000fe20008400000 */
[----:B------:R-:W-:Y:S01]  /*c870*/  F2FP.SATFINITE.E5M2.F32.PACK_AB_MERGE_C R209, RZ, R209, RZ ;  /* 0x000000d1ffd1723e */ /* 0x000fe200048060ff */
[----:B------:R-:W-:Y:S01]  /*c880*/  FMUL R206, R206, UR20 ;  /* 0x00000014cece7c20 */ /* 0x000fe20008400000 */
[----:B------:R-:W-:Y:S01]  /*c890*/  F2FP.SATFINITE.E5M2.F32.PACK_AB_MERGE_C R31, RZ, R208, RZ ;  /* 0x000000d0ff1f723e */ /* 0x000fe200048060ff */
[----:B------:R0:W-:Y:S01]  /*c8a0*/  @!P5 STG.E.U8 desc[UR16][R24.64+0x18], R29 ;  /* 0x0000181d1800d986 */ /* 0x0001e2000c101110 */
[C---:B------:R-:W-:Y:S01]  /*c8b0*/  ISETP.LT.OR P5, PT, R35.reuse, 0x21, !P1 ;  /* 0x000000212300780c */ /* 0x040fe20004fa1670 */
[----:B------:R-:W-:Y:S01]  /*c8c0*/  FMUL R204, R204, UR20 ;  /* 0x00000014cccc7c20 */ /* 0x000fe20008400000 */
[----:B------:R-:W-:Y:S01]  /*c8d0*/  F2FP.SATFINITE.E5M2.F32.PACK_AB_MERGE_C R207, RZ, R207, RZ ;  /* 0x000000cfffcf723e */ /* 0x000fe200048060ff */
[----:B------:R1:W-:Y:S01]  /*c8e0*/  @!P3 STG.E.U8 desc[UR16][R26.64+0x18], R33 ;  /* 0x000018211a00b986 */ /* 0x0003e2000c101110 */
[----:B------:R-:W-:Y:S01]  /*c8f0*/  ISETP.LT.OR P3, PT, R35, 0x21, !P0 ;  /* 0x000000212300780c */ /* 0x000fe20004761670 */
[----:B------:R-:W-:Y:S01]  /*c900*/  FMUL R203, R203, UR20 ;  /* 0x00000014cbcb7c20 */ /* 0x000fe20008400000 */
[----:B------:R-:W-:Y:S01]  /*c910*/  F2FP.SATFINITE.E5M2.F32.PACK_AB_MERGE_C R205, RZ, R205, RZ ;  /* 0x000000cdffcd723e */ /* 0x000fe200048060ff */
[----:B------:R-:W-:Y:S01]  /*c920*/  @!P4 STG.E.U8 desc[UR16][R26.64+0x19], R211 ;  /* 0x000019d31a00c986 */ /* 0x000fe2000c101110 */
[----:B------:R-:W-:Y:S01]  /*c930*/  ISETP.LT.OR P4, PT, R35, 0x22, !P0 ;  /* 0x000000222300780c */ /* 0x000fe20004781670 */
[----:B------:R-:W-:Y:S01]  /*c940*/  FMUL R201, R201, UR20 ;  /* 0x00000014c9c97c20 */ /* 0x000fe20008400000 */
[----:B------:R-:W-:Y:S01]  /*c950*/  F2FP.SATFINITE.E5M2.F32.PACK_AB_MERGE_C R203, RZ, R203, RZ ;  /* 0x000000cbffcb723e */ /* 0x000fe200048060ff */
[----:B------:R-:W-:Y:S01]  /*c960*/  @!P6 STG.E.U8 desc[UR16][R24.64+0x21], R209 ;  /* 0x000021d11800e986 */ /* 0x000fe2000c101110 */
[----:B------:R-:W-:Y:S01]  /*c970*/  ISETP.LT.OR P6, PT, R35, 0x2a, !P1 ;  /* 0x0000002a2300780c */ /* 0x000fe20004fc1670 */
[----:B------:R-:W-:Y:S01]  /*c980*/  FMUL R202, R202, UR20 ;  /* 0x00000014caca7c20 */ /* 0x000fe20008400000 */
[----:B0-----:R-:W-:Y:S01]  /*c990*/  F2FP.SATFINITE.E5M2.F32.PACK_AB_MERGE_C R29, RZ, R210, RZ ;  /* 0x000000d2ff1d723e */ /* 0x001fe200048060ff */
[----:B------:R-:W-:Y:S01]  /*c9a0*/  FMUL R200, R200, UR20 ;  /* 0x00000014c8c87c20 */ /* 0x000fe20008400000 */
[----:B-1----:R-:W-:Y:S01]  /*c9b0*/  F2FP.SATFINITE.E5M2.F32.PACK_AB_MERGE_C R33, RZ, R204, RZ ;  /* 0x000000ccff21723e */ /* 0x002fe200048060ff */
[----:B------:R-:W-:Y:S01]  /*c9c0*/  FMUL R199, R199, UR20 ;  /* 0x00000014c7c77c20 */ /* 0x000fe20008400000 */
[----:B------:R-:W-:Y:S01]  /*c9d0*/  F2FP.SATFINITE.E5M2.F32.PACK_AB_MERGE_C R201, RZ, R201, RZ ;  /* 0x000000c9ffc9723e */ /* 0x000fe200048060ff */
[----:B------:R0:W-:Y:S01]  /*c9e0*/  @!P5 STG.E.U8 desc[UR16][R24.64+0x20], R29 ;  /* 0x0000201d1800d986 */ /* 0x0001e2000c101110 */
[----:B------:R-:W-:Y:S01]  /*c9f0*/  ISETP.LT.OR P5, PT, R35, 0x29, !P1 ;  /* 0x000000292300780c */ /* 0x000fe20004fa1670 */
[----:B------:R-:W-:Y:S01]  /*ca00*/  FMUL R197, R197, UR20 ;  /* 0x00000014c5c57c20 */ /* 0x000fe20008400000 */
[----:B------:R-:W-:Y:S01]  /*ca10*/  F2FP.SATFINITE.E5M2.F32.PACK_AB_MERGE_C R199, RZ, R199, RZ ;  /* 0x000000c7ffc7723e */ /* 0x000fe200048060ff */
[----:B------:R1:W-:Y:S01]  /*ca20*/  @!P3 STG.E.U8 desc[UR16][R26.64+0x20], R31 ;  /* 0x0000201f1a00b986 */ /* 0x0003e2000c101110 */
[C---:B------:R-:W-:Y:S01]  /*ca30*/  ISETP.LT.OR P3, PT, R35.reuse, 0x29, !P0 ;  /* 0x000000292300780c */ /* 0x040fe20004761670 */
[----:B------:R-:W-:Y:S01]  /*ca40*/  FMUL R198, R198, UR20 ;  /* 0x00000014c6c67c20 */ /* 0x000fe20008400000 */
[----:B------:R-:W-:Y:S01]  /*ca50*/  F2FP.SATFINITE.E5M2.F32.PACK_AB_MERGE_C R197, RZ, R197, RZ ;  /* 0x000000c5ffc5723e */ /* 0x000fe200048060ff */
[----:B------:R-:W-:Y:S01]  /*ca60*/  @!P4 STG.E.U8 desc[UR16][R26.64+0x21], R207 ;  /* 0x000021cf1a00c986 */ /* 0x000fe2000c101110 */
[----:B------:R-:W-:Y:S01]  /*ca70*/  ISETP.LT.OR P4, PT, R35, 0x2a, !P0 ;  /* 0x0000002a2300780c */ /* 0x000fe20004781670 */
[----:B------:R-:W-:Y:S01]  /*ca80*/  FMUL R196, R196, UR20 ;  /* 0x00000014c4c47c20 */ /* 0x000fe20008400000 */
[----:B------:R-:W-:Y:S01]  /*ca90*/  FMUL R195, R195, UR20 ;  /* 0x00000014c3c37c20 */ /* 0x000fe20008400000 */
        /* <DEDUP_REMOVED lines=27> */
[----:B------:R-:W-:Y:S01]  /*cc50*/  FMUL R186, R186, UR20 ;  /* 0x00000014baba7c20 */ /* 0x000fe20008400000 */
        /* <DEDUP_REMOVED lines=156> */
[----:B-----5:R-:W-:Y:S01]  /*d620*/  FMUL R0, R0, UR20 ;  /* 0x0000001400007c20 */ /* 0x020fe20008400000 */
[----:B-1----:R-:W-:Y:S01]  /*d630*/  F2FP.SATFINITE.E5M2.F32.PACK_AB_MERGE_C R33, RZ, R164, RZ ;  /* 0x000000a4ff21723e */ /* 0x002fe200048060ff */
        /* <DEDUP_REMOVED lines=9> */
[----:B------:R-:W-:Y:S01]  /*d6d0*/  FMUL R4, R4, UR20 ;  /* 0x0000001404047c20 */ /* 0x000fe20008400000 */
[----:B------:R-:W-:Y:S01]  /*d6e0*/  @!P4 STG.E.U8 desc[UR16][R26.64+0x71], R167 ;  /* 0x000071a71a00c986 */ /* 0x000fe2000c101110 */
[----:B------:R-:W-:-:S03]  /*d6f0*/  ISETP.LT.OR P4, PT, R35, 0x7a, !P0 ;  /* 0x0000007a2300780c */ /* 0x000fc60004781670 */
[----:B------:R-:W-:Y:S01]  /*d700*/  @!P6 STG.E.U8 desc[UR16][R24.64+0x79], R165 ;  /* 0x000079a51800e986 */ /* 0x000fe2000c101110 */
[----:B------:R-:W-:Y:S02]  /*d710*/  ISETP.LT.OR P6, PT, R35, 0x82, !P1 ;  /* 0x000000822300780c */ /* 0x000fe40004fc1670 */
[----:B0-----:R-:W-:Y:S01]  /*d720*/  F2FP.SATFINITE.E5M2.F32.PACK_AB_MERGE_C R29, RZ, R166, RZ ;  /* 0x000000a6ff1d723e */ /* 0x001fe200048060ff */
[----:B------:R-:W4:Y:S01]  /*d730*/  LDL.LU R220, [R1+0x14] ;  /* 0x0000140001dc7983 */ /* 0x000f220000300800 */
[----:B-1----:R-:W-:-:S03]  /*d740*/  F2FP.SATFINITE.E5M2.F32.PACK_AB_MERGE_C R31, RZ, R160, RZ ;  /* 0x000000a0ff1f723e */ /* 0x002fc600048060ff */
[----:B------:R0:W-:Y:S01]  /*d750*/  @!P5 STG.E.U8 desc[UR16][R24.64+0x78], R29 ;  /* 0x0000781d1800d986 */ /* 0x0001e2000c101110 */
[----:B------:R-:W-:-:S03]  /*d760*/  ISETP.LT.OR P5, PT, R35, 0x81, !P1 ;  /* 0x000000812300780c */ /* 0x000fc60004fa1670 */
[----:B------:R1:W-:Y:S01]  /*d770*/  @!P3 STG.E.U8 desc[UR16][R26.64+0x78], R33 ;  /* 0x000078211a00b986 */ /* 0x0003e2000c101110 */
[----:B------:R-:W-:-:S03]  /*d780*/  ISETP.LT.OR P3, PT, R35, 0x81, !P0 ;  /* 0x000000812300780c */ /* 0x000fc60004761670 */
        /* <DEDUP_REMOVED lines=26> */
[----:B0-----:R-:W-:Y:S02]  /*d930*/  F2FP.SATFINITE.E5M2.F32.PACK_AB_MERGE_C R29, RZ, R154, RZ ;  /* 0x0000009aff1d723e */ /* 0x001fe400048060ff */
[----:B-1----:R-:W-:-:S03]  /*d940*/  F2FP.SATFINITE.E5M2.F32.PACK_AB_MERGE_C R33, RZ, R20, RZ ;  /* 0x00000014ff21723e */ /* 0x002fc600048060ff */
[----:B------:R0:W-:Y:S01]  /*d950*/  @!P5 STG.E.U8 desc[UR16][R24.64+0x90], R29 ;  /* 0x0000901d1800d986 */ /* 0x0001e2000c101110 */
[----:B------:R-:W-:-:S03]  /*d960*/  ISETP.LT.OR P5, PT, R35, 0x99, !P1 ;  /* 0x000000992300780c */ /* 0x000fc60004fa1670 */
[----:B------:R-:W-:Y:S01]  /*d970*/  @!P3 STG.E.U8 desc[UR16][R26.64+0x90], R31 ;  /* 0x0000901f1a00b986 */ /* 0x000fe2000c101110 */
[----:B------:R-:W-:-:S03]  /*d980*/  ISETP.LT.OR P3, PT, R35, 0x99, !P0 ;  /* 0x000000992300780c */ /* 0x000fc60004761670 */
[----:B------:R1:W-:Y:S01]  /*d990*/  @!P4 STG.E.U8 desc[UR16][R26.64+0x91], R23 ;  /* 0x000091171a00c986 */ /* 0x0003e2000c101110 */
[----:B------:R-:W-:-:S03]  /*d9a0*/  ISETP.LT.OR P4, PT, R35, 0x9a, !P0 ;  /* 0x0000009a2300780c */ /* 0x000fc60004781670 */
[----:B------:R2:W-:Y:S01]  /*d9b0*/  @!P6 STG.E.U8 desc[UR16][R24.64+0x99], R21 ;  /* 0x000099151800e986 */ /* 0x0005e2000c101110 */
[----:B------:R-:W-:Y:S02]  /*d9c0*/  ISETP.LT.OR P6, PT, R35, 0xa2, !P1 ;  /* 0x000000a22300780c */ /* 0x000fe40004fc1670 */
[----:B0-----:R-:W-:-:S05]  /*d9d0*/  F2FP.SATFINITE.E5M2.F32.PACK_AB_MERGE_C R29, RZ, R22, RZ ;  /* 0x00000016ff1d723e */ /* 0x001fca00048060ff */
[----:B------:R-:W-:Y:S01]  /*d9e0*/  @!P5 STG.E.U8 desc[UR16][R24.64+0x98], R29 ;  /* 0x0000981d1800d986 */ /* 0x000fe2000c101110 */
[C---:B------:R-:W-:Y:S02]  /*d9f0*/  ISETP.LT.OR P5, PT, R35.reuse, 0xa1, !P1 ;  /* 0x000000a12300780c */ /* 0x040fe40004fa1670 */
[----:B-1----:R-:W-:Y:S01]  /*da00*/  F2FP.SATFINITE.E5M2.F32.PACK_AB_MERGE_C R23, RZ, R18, RZ ;  /* 0x00000012ff17723e */ /* 0x002fe200048060ff */
[----:B------:R-:W-:Y:S01]  /*da10*/  @!P3 STG.E.U8 desc[UR16][R26.64+0x98], R33 ;  /* 0x000098211a00b986 */ /* 0x000fe2000c101110 */
[C---:B------:R-:W-:Y:S02]  /*da20*/  ISETP.LT.OR P3, PT, R35.reuse, 0xa1, !P0 ;  /* 0x000000a12300780c */ /* 0x040fe40004761670 */
[----:B--2---:R-:W-:Y:S01]  /*da30*/  F2FP.SATFINITE.E5M2.F32.PACK_AB_MERGE_C R21, RZ, R16, RZ ;  /* 0x00000010ff15723e */ /* 0x004fe200048060ff */
[----:B------:R0:W-:Y:S01]  /*da40*/  @!P4 STG.E.U8 desc[UR16][R26.64+0x99], R19 ;  /* 0x000099131a00c986 */ /* 0x0001e2000c101110 */
[----:B------:R-:W-:-:S03]  /*da50*/  ISETP.LT.OR P4, PT, R35, 0xa2, !P0 ;  /* 0x000000a22300780c */ /* 0x000fc60004781670 */
[----:B------:R1:W-:Y:S01]  /*da60*/  @!P6 STG.E.U8 desc[UR16][R24.64+0xa1], R17 ;  /* 0x0000a1111800e986 */ /* 0x0003e2000c101110 */
[----:B------:R-:W-:-:S03]  /*da70*/  ISETP.LT.OR P6, PT, R35, 0xaa, !P1 ;  /* 0x000000aa2300780c */ /* 0x000fc60004fc1670 */
[----:B------:R-:W-:Y:S01]  /*da80*/  @!P5 STG.E.U8 desc[UR16][R24.64+0xa0], R23 ;  /* 0x0000a0171800d986 */ /* 0x000fe2000c101110 */
[----:B------:R-:W-:-:S03]  /*da90*/  ISETP.LT.OR P5, PT, R35, 0xa9, !P1 ;  /* 0x000000a92300780c */ /* 0x000fc60004fa1670 */
[----:B------:R-:W-:Y:S01]  /*daa0*/  @!P3 STG.E.U8 desc[UR16][R26.64+0xa0], R21 ;  /* 0x0000a0151a00b986 */ /* 0x000fe2000c101110 */
[C---:B------:R-:W-:Y:S02]  /*dab0*/  ISETP.LT.OR P3, PT, R35.reuse, 0xa9, !P0 ;  /* 0x000000a92300780c */ /* 0x040fe40004761670 */
[----:B0-----:R-:W-:Y:S01]  /*dac0*/  F2FP.SATFINITE.E5M2.F32.PACK_AB_MERGE_C R19, RZ, R14, RZ ;  /* 0x0000000eff13723e */ /* 0x001fe200048060ff */
[----:B------:R0:W-:Y:S01]  /*dad0*/  @!P4 STG.E.U8 desc[UR16][R26.64+0xa1], R15 ;  /* 0x0000a10f1a00c986 */ /* 0x0001e2000c101110 */
[C---:B------:R-:W-:Y:S02]  /*dae0*/  ISETP.LT.OR P4, PT, R35.reuse, 0xaa, !P0 ;  /* 0x000000aa2300780c */ /* 0x040fe40004781670 */
[----:B-1----:R-:W-:Y:S01]  /*daf0*/  F2FP.SATFINITE.E5M2.F32.PACK_AB_MERGE_C R17, RZ, R12, RZ ;  /* 0x0000000cff11723e */ /* 0x002fe200048060ff */
        /* <DEDUP_REMOVED lines=15> */
[----:B0-----:R-:W-:Y:S02]  /*dbf0*/  F2FP.SATFINITE.E5M2.F32.PACK_AB_MERGE_C R11, RZ, R6, RZ ;  /* 0x00000006ff0b723e */ /* 0x001fe400048060ff */
[C---:B------:R-:W-:Y:S01]  /*dc00*/  ISETP.LT.OR P3, PT, R35.reuse, 0xb9, !P0 ;  /* 0x000000b92300780c */ /* 0x040fe20004761670 */
[----:B------:R0:W-:Y:S01]  /*dc10*/  @!P4 STG.E.U8 desc[UR16][R26.64+0xb1], R7 ;  /* 0x0000b1071a00c986 */ /* 0x0001e2000c101110 */
[----:B-1----:R-:W-:Y:S02]  /*dc20*/  F2FP.SATFINITE.E5M2.F32.PACK_AB_MERGE_C R9, RZ, R4, RZ ;  /* 0x00000004ff09723e */ /* 0x002fe400048060ff */
[----:B------:R-:W-:Y:S01]  /*dc30*/  ISETP.LT.OR P4, PT, R35, 0xba, !P0 ;  /* 0x000000ba2300780c */ /* 0x000fe20004781670 */
[----:B------:R1:W-:Y:S04]  /*dc40*/  @!P6 STG.E.U8 desc[UR16][R24.64+0xb9], R5 ;  /* 0x0000b9051800e986 */ /* 0x0003e8000c101110 */
[----:B------:R2:W-:Y:S01]  /*dc50*/  @!P5 STG.E.U8 desc[UR16][R24.64+0xb8], R11 ;  /* 0x0000b80b1800d986 */ /* 0x0005e2000c101110 */
[----:B------:R-:W-:Y:S01]  /*dc60*/  FMUL R4, R227, UR20 ;  /* 0x00000014e3047c20 */ /* 0x000fe20008400000 */
[----:B------:R-:W-:-:S02]  /*dc70*/  ISETP.LT.OR P5, PT, R35, 0xc1, !P1 ;  /* 0x000000c12300780c */ /* 0x000fc40004fa1670 */
[----:B0-----:R-:W-:Y:S02]  /*dc80*/  F2FP.SATFINITE.E5M2.F32.PACK_AB_MERGE_C R7, RZ, R3, RZ ;  /* 0x00000003ff07723e */ /* 0x001fe400048060ff */
[----:B-1----:R-:W-:Y:S01]  /*dc90*/  F2FP.SATFINITE.E5M2.F32.PACK_AB_MERGE_C R5, RZ, R0, RZ ;  /* 0x00000000ff05723e */ /* 0x002fe200048060ff */
[----:B---3--:R-:W-:Y:S01]  /*dca0*/  FMUL R0, R222, UR20 ;  /* 0x00000014de007c20 */ /* 0x008fe20008400000 */
[----:B------:R-:W-:Y:S01]  /*dcb0*/  ISETP.LT.OR P6, PT, R35, 0xc2, !P1 ;  /* 0x000000c22300780c */ /* 0x000fe20004fc1670 */
[----:B------:R-:W3:Y:S01]  /*dcc0*/  LDL.LU R222, [R1+0x20] ;  /* 0x0000200001de7983 */ /* 0x000ee20000300800 */
[----:B--2---:R-:W-:Y:S02]  /*dcd0*/  F2FP.SATFINITE.E5M2.F32.PACK_AB_MERGE_C R11, RZ, R2, RZ ;  /* 0x00000002ff0b723e */ /* 0x004fe400048060ff */
[----:B------:R-:W-:Y:S01]  /*dce0*/  F2FP.SATFINITE.E5M2.F32.PACK_AB_MERGE_C R13, RZ, R0, RZ ;  /* 0x00000000ff0d723e */ /* 0x000fe200048060ff */
[----:B----4-:R-:W-:Y:S01]  /*dcf0*/  FMUL R0, R224, UR20 ;  /* 0x00000014e0007c20 */ /* 0x010fe20008400000 */
[----:B------:R-:W-:Y:S01]  /*dd00*/  FMUL R2, R225, UR20 ;  /* 0x00000014e1027c20 */ /* 0x000fe20008400000 */
[----:B------:R-:W2:Y:S04]  /*dd10*/  LDL.LU R224, [R1+0x24] ;  /* 0x0000240001e07983 */ /* 0x000ea80000300800 */
[----:B------:R-:W4:Y:S01]  /*dd20*/  LDL.LU R225, [R1+0x28] ;  /* 0x0000280001e17983 */ /* 0x000f220000300800 */
[----:B------:R-:W-:-:S03]  /*dd30*/  FMUL R3, R226, UR20 ;  /* 0x00000014e2037c20 */ /* 0x000fc60008400000 */
[----:B------:R-:W4:Y:S04]  /*dd40*/  LDL.LU R226, [R1+0x2c] ;  /* 0x00002c0001e27983 */ /* 0x000f280000300800 */
[----:B------:R-:W4:Y:S04]  /*dd50*/  LDL.LU R227, [R1+0x30] ;  /* 0x0000300001e37983 */ /* 0x000f280000300800 */
[----:B------:R-:W-:Y:S01]  /*dd60*/  @!P3 STG.E.U8 desc[UR16][R26.64+0xb8], R9 ;  /* 0x0000b8091a00b986 */ /* 0x000fe2000c101110 */
[----:B------:R-:W-:-:S03]  /*dd70*/  ISETP.LT.OR P3, PT, R35, 0xc1, !P0 ;  /* 0x000000c12300780c */ /* 0x000fc60004761670 */
[----:B------:R0:W-:Y:S01]  /*dd80*/  @!P4 STG.E.U8 desc[UR16][R26.64+0xb9], R7 ;  /* 0x0000b9071a00c986 */ /* 0x0001e2000c101110 */
[----:B------:R-:W-:-:S03]  /*dd90*/  ISETP.LT.OR P4, PT, R35, 0xc2, !P0 ;  /* 0x000000c22300780c */ /* 0x000fc60004781670 */
[----:B------:R-:W-:Y:S01]  /*dda0*/  @!P5 STG.E.U8 desc[UR16][R24.64+0xc0], R11 ;  /* 0x0000c00b1800d986 */ /* 0x000fe2000c101110 */
[----:B------:R-:W-:-:S03]  /*ddb0*/  ISETP.LT.OR P5, PT, R35, 0xc9, !P1 ;  /* 0x000000c92300780c */ /* 0x000fc60004fa1670 */
[----:B------:R1:W-:Y:S01]  /*ddc0*/  @!P6 STG.E.U8 desc[UR16][R24.64+0xc1], R5 ;  /* 0x0000c1051800e986 */ /* 0x0003e2000c101110 */
[----:B0-----:R-:W-:-:S03]  /*ddd0*/  F2FP.SATFINITE.E5M2.F32.PACK_AB_MERGE_C R7, RZ, R0, RZ ;  /* 0x00000000ff07723e */ /* 0x001fc600048060ff */
[----:B------:R-:W-:Y:S01]  /*dde0*/  @!P3 STG.E.U8 desc[UR16][R26.64+0xc0], R13 ;  /* 0x0000c00d1a00b986 */ /* 0x000fe2000c101110 */
[C---:B------:R-:W-:Y:S02]  /*ddf0*/  ISETP.LT.OR P6, PT, R35.reuse, 0xca, !P1 ;  /* 0x000000ca2300780c */ /* 0x040fe40004fc1670 */
[----:B-1----:R-:W-:Y:S01]  /*de00*/  F2FP.SATFINITE.E5M2.F32.PACK_AB_MERGE_C R5, RZ, R2, RZ ;  /* 0x00000002ff05723e */ /* 0x002fe200048060ff */
[----:B------:R0:W-:Y:S01]  /*de10*/  @!P4 STG.E.U8 desc[UR16][R26.64+0xc1], R7 ;  /* 0x0000c1071a00c986 */ /* 0x0001e2000c101110 */
[C---:B------:R-:W-:Y:S02]  /*de20*/  ISETP.LT.OR P3, PT, R35.reuse, 0xc9, !P0 ;  /* 0x000000c92300780c */ /* 0x040fe40004761670 */
[C---:B------:R-:W-:Y:S01]  /*de30*/  ISETP.LT.OR P4, PT, R35.reuse, 0xca, !P0 ;  /* 0x000000ca2300780c */ /* 0x040fe20004781670 */
[----:B------:R1:W-:Y:S01]  /*de40*/  @!P5 STG.E.U8 desc[UR16][R24.64+0xc8], R5 ;  /* 0x0000c8051800d986 */ /* 0x0003e2000c101110 */
[----:B------:R-:W-:Y:S02]  /*de50*/  ISETP.LT.OR P5, PT, R35, 0xd1, !P1 ;  /* 0x000000d12300780c */ /* 0x000fe40004fa1670 */
[----:B------:R-:W-:-:S02]  /*de60*/  F2FP.SATFINITE.E5M2.F32.PACK_AB_MERGE_C R9, RZ, R3, RZ ;  /* 0x00000003ff09723e */ /* 0x000fc400048060ff */
[----:B------:R-:W-:-:S03]  /*de70*/  F2FP.SATFINITE.E5M2.F32.PACK_AB_MERGE_C R11, RZ, R4, RZ ;  /* 0x00000004ff0b723e */ /* 0x000fc600048060ff */
[----:B------:R1:W-:Y:S04]  /*de80*/  @!P6 STG.E.U8 desc[UR16][R24.64+0xc9], R9 ;  /* 0x0000c9091800e986 */ /* 0x0003e8000c101110 */
[----:B------:R-:W-:Y:S01]  /*de90*/  @!P3 STG.E.U8 desc[UR16][R26.64+0xc8], R11 ;  /* 0x0000c80b1a00b986 */ /* 0x000fe2000c101110 */
[----:B------:R-:W-:-:S03]  /*dea0*/  FMUL R0, R220, UR20 ;  /* 0x00000014dc007c20 */ /* 0x000fc60008400000 */
[----:B------:R-:W4:Y:S02]  /*deb0*/  LDL.LU R220, [R1+0x34] ;  /* 0x0000340001dc7983 */ /* 0x000f240000300800 */
[----:B0-----:R-:W-:Y:S01]  /*dec0*/  F2FP.SATFINITE.E5M2.F32.PACK_AB_MERGE_C R7, RZ, R0, RZ ;  /* 0x00000000ff07723e */ /* 0x001fe200048060ff */
[----:B------:R-:W-:Y:S02]  /*ded0*/  FMUL R2, R221, UR20 ;  /* 0x00000014dd027c20 */ /* 0x000fe40008400000 */
[----:B------:R-:W4:Y:S03]  /*dee0*/  LDL.LU R221, [R1+0x38] ;  /* 0x0000380001dd7983 */ /* 0x000f260000300800 */
[----:B-1----:R-:W-:Y:S01]  /*def0*/  F2FP.SATFINITE.E5M2.F32.PACK_AB_MERGE_C R5, RZ, R2, RZ ;  /* 0x00000002ff05723e */ /* 0x002fe200048060ff */
[----:B------:R-:W-:Y:S04]  /*df00*/  @!P4 STG.E.U8 desc[UR16][R26.64+0xc9], R7 ;  /* 0x0000c9071a00c986 */ /* 0x000fe8000c101110 */
[----:B------:R0:W-:Y:S01]  /*df10*/  @!P5 STG.E.U8 desc[UR16][R24.64+0xd0], R5 ;  /* 0x0000d0051800d986 */ /* 0x0001e2000c101110 */
[----:B------:R-:W-:-:S03]  /*df20*/  FMUL R3, R223, UR20 ;  /* 0x00000014df037c20 */ /* 0x000fc60008400000 */
[----:B------:R-:W4:Y:S02]  /*df30*/  LDL.LU R223, [R1+0x3c] ;  /* 0x00003c0001df7983 */ /* 0x000f240000300800 */
[----:B------:R-:W-:Y:S01]  /*df40*/  F2FP.SATFINITE.E5M2.F32.PACK_AB_MERGE_C R9, RZ, R3, RZ ;  /* 0x00000003ff09723e */ /* 0x000fe200048060ff */
[----:B---3--:R-:W-:Y:S02]  /*df50*/  FMUL R0, R222, UR20 ;  /* 0x00000014de007c20 */ /* 0x008fe40008400000 */
[----:B------:R-:W3:Y:S03]  /*df60*/  LDL.LU R222, [R1+0x40] ;  /* 0x0000400001de7983 */ /* 0x000ee60000300800 */
[----:B------:R-:W-:Y:S01]  /*df70*/  F2FP.SATFINITE.E5M2.F32.PACK_AB_MERGE_C R13, RZ, R0, RZ ;  /* 0x00000000ff0d723e */ /* 0x000fe200048060ff */
[----:B--2---:R-:W-:Y:S02]  /*df80*/  FMUL R2, R224, UR20 ;  /* 0x00000014e0027c20 */ /* 0x004fe40008400000 */
[----:B------:R-:W2:Y:S01]  /*df90*/  LDL.LU R224, [R1+0x44] ;  /* 0x0000440001e07983 */ /* 0x000ea20000300800 */
[----:B----4-:R-:W-:-:S03]  /*dfa0*/  FMUL R0, R225, UR20 ;  /* 0x00000014e1007c20 */ /* 0x010fc60008400000 */
[----:B------:R-:W4:Y:S01]  /*dfb0*/  LDL.LU R225, [R1+0x48] ;  /* 0x0000480001e17983 */ /* 0x000f220000300800 */
[----:B------:R-:W-:Y:S01]  /*dfc0*/  FMUL R3, R226, UR20 ;  /* 0x00000014e2037c20 */ /* 0x000fe20008400000 */
[----:B0-----:R-:W-:Y:S02]  /*dfd0*/  F2FP.SATFINITE.E5M2.F32.PACK_AB_MERGE_C R5, RZ, R0, RZ ;  /* 0x00000000ff05723e */ /* 0x001fe400048060ff */
[----:B------:R-:W4:Y:S01]  /*dfe0*/  LDL.LU R226, [R1+0x4c] ;  /* 0x00004c0001e27983 */ /* 0x000f220000300800 */
[----:B------:R-:W-:-:S03]  /*dff0*/  FMUL R0, R227, UR20 ;  /* 0x00000014e3007c20 */ /* 0x000fc60008400000 */
[----:B------:R-:W4:Y:S01]  /*e000*/  LDL.LU R227, [R1+0x50] ;  /* 0x0000500001e37983 */ /* 0x000f220000300800 */
[C---:B------:R-:W-:Y:S02]  /*e010*/  ISETP.LT.OR P6, PT, R35.reuse, 0xd2, !P1 ;  /* 0x000000d22300780c */ /* 0x040fe40004fc1670 */
[C---:B------:R-:W-:Y:S01]  /*e020*/  ISETP.LT.OR P4, PT, R35.reuse, 0xd2, !P0 ;  /* 0x000000d22300780c */ /* 0x040fe20004781670 */
[----:B------:R-:W4:Y:S01]  /*e030*/  LDL.LU R218, [R1+0x54] ;  /* 0x0000540001da7983 */ /* 0x000f220000300800 */
[C---:B------:R-:W-:Y:S02]  /*e040*/  ISETP.LT.OR P3, PT, R35.reuse, 0xd1, !P0 ;  /* 0x000000d12300780c */ /* 0x040fe40004761670 */
[----:B------:R-:W-:Y:S02]  /*e050*/  ISETP.LT.OR P5, PT, R35, 0xd9, !P1 ;  /* 0x000000d92300780c */ /* 0x000fe40004fa1670 */
[----:B------:R-:W-:Y:S02]  /*e060*/  F2FP.SATFINITE.E5M2.F32.PACK_AB_MERGE_C R7, RZ, R2, RZ ;  /* 0x00000002ff07723e */ /* 0x000fe400048060ff */
[----:B------:R-:W-:-:S03]  /*e070*/  F2FP.SATFINITE.E5M2.F32.PACK_AB_MERGE_C R11, RZ, R0, RZ ;  /* 0x00000000ff0b723e */ /* 0x000fc600048060ff */
[----:B------:R0:W-:Y:S01]  /*e080*/  @!P6 STG.E.U8 desc[UR16][R24.64+0xd1], R9 ;  /* 0x0000d1091800e986 */ /* 0x0001e2000c101110 */
[----:B------:R-:W-:-:S03]  /*e090*/  ISETP.LT.OR P6, PT, R35, 0xda, !P1 ;  /* 0x000000da2300780c */ /* 0x000fc60004fc1670 */
[----:B------:R-:W-:Y:S01]  /*e0a0*/  @!P4 STG.E.U8 desc[UR16][R26.64+0xd1], R7 ;  /* 0x0000d1071a00c986 */ /* 0x000fe2000c101110 */
[----:B------:R-:W-:-:S03]  /*e0b0*/  ISETP.LT.OR P4, PT, R35, 0xda, !P0 ;  /* 0x000000da2300780c */ /* 0x000fc60004781670 */
[----:B------:R-:W-:Y:S01]  /*e0c0*/  @!P3 STG.E.U8 desc[UR16][R26.64+0xd0], R13 ;  /* 0x0000d00d1a00b986 */ /* 0x000fe2000c101110 */
[----:B0-----:R-:W-:-:S03]  /*e0d0*/  F2FP.SATFINITE.E5M2.F32.PACK_AB_MERGE_C R9, RZ, R3, RZ ;  /* 0x00000003ff09723e */ /* 0x001fc600048060ff */
[----:B------:R0:W-:Y:S04]  /*e0e0*/  @!P5 STG.E.U8 desc[UR16][R24.64+0xd8], R5 ;  /* 0x0000d8051800d986 */ /* 0x0001e8000c101110 */
[----:B------:R1:W-:Y:S01]  /*e0f0*/  @!P6 STG.E.U8 desc[UR16][R24.64+0xd9], R9 ;  /* 0x0000d9091800e986 */ /* 0x0003e2000c101110 */
[----:B------:R-:W-:-:S03]  /*e100*/  FMUL R0, R220, UR20 ;  /* 0x00000014dc007c20 */ /* 0x000fc60008400000 */
[----:B------:R-:W4:Y:S02]  /*e110*/  LDL.LU R220, [R1+0x58] ;  /* 0x0000580001dc7983 */ /* 0x000f240000300800 */
[----:B0-----:R-:W-:Y:S01]  /*e120*/  F2FP.SATFINITE.E5M2.F32.PACK_AB_MERGE_C R5, RZ, R0, RZ ;  /* 0x00000000ff05723e */ /* 0x001fe200048060ff */
[----:B------:R-:W-:Y:S02]  /*e130*/  FMUL R2, R221, UR20 ;  /* 0x00000014dd027c20 */ /* 0x000fe40008400000 */
[----:B------:R-:W4:Y:S03]  /*e140*/  LDL.LU R221, [R1+0x5c] ;  /* 0x00005c0001dd7983 */ /* 0x000f260000300800 */
[----:B------:R-:W-:Y:S01]  /*e150*/  F2FP.SATFINITE.E5M2.F32.PACK_AB_MERGE_C R7, RZ, R2, RZ ;  /* 0x00000002ff07723e */ /* 0x000fe200048060ff */
[----:B------:R0:W-:Y:S01]  /*e160*/  @!P4 STG.E.U8 desc[UR16][R26.64+0xd9], R5 ;  /* 0x0000d9051a00c986 */ /* 0x0001e2000c101110 */
[----:B------:R-:W-:-:S03]  /*e170*/  FMUL R3, R223, UR20 ;  /* 0x00000014df037c20 */ /* 0x000fc60008400000 */
[----:B------:R-:W4:Y:S02]  /*e180*/  LDL.LU R223, [R1+0x60] ;  /* 0x0000600001df7983 */ /* 0x000f240000300800 */
[----:B-1----:R-:W-:Y:S01]  /*e190*/  F2FP.SATFINITE.E5M2.F32.PACK_AB_MERGE_C R9, RZ, R3, RZ ;  /* 0x00000003ff09723e */ /* 0x002fe200048060ff */
[----:B---3--:R-:W-:Y:S02]  /*e1a0*/  FMUL R4, R222, UR20 ;  /* 0x00000014de047c20 */ /* 0x008fe40008400000 */
[----:B------:R-:W3:Y:S01]  /*e1b0*/  LDL.LU R222, [R1+0x64] ;  /* 0x0000640001de7983 */ /* 0x000ee20000300800 */
[----:B--2---:R-:W-:-:S03]  /*e1c0*/  FMUL R0, R224, UR20 ;  /* 0x00000014e0007c20 */ /* 0x004fc60008400000 */
[----:B------:R-:W2:Y:S01]  /*e1d0*/  LDL.LU R224, [R1+0x68] ;  /* 0x0000680001e07983 */ /* 0x000ea20000300800 */
[----:B----4-:R-:W-:Y:S01]  /*e1e0*/  FMUL R2, R225, UR20 ;  /* 0x00000014e1027c20 */ /* 0x010fe20008400000 */
[----:B0-----:R-:W-:Y:S02]  /*e1f0*/  F2FP.SATFINITE.E5M2.F32.PACK_AB_MERGE_C R5, RZ, R0, RZ ;  /* 0x00000000ff05723e */ /* 0x001fe400048060ff */
[----:B------:R-:W4:Y:S01]  /*e200*/  LDL.LU R225, [R1+0x6c] ;  /* 0x00006c0001e17983 */ /* 0x000f220000300800 */
[----:B------:R-:W-:-:S03]  /*e210*/  FMUL R3, R226, UR20 ;  /* 0x00000014e2037c20 */ /* 0x000fc60008400000 */
[----:B------:R-:W4:Y:S01]  /*e220*/  LDL.LU R226, [R1+0x70] ;  /* 0x0000700001e27983 */ /* 0x000f220000300800 */
[----:B------:R-:W-:-:S03]  /*e230*/  FMUL R0, R227, UR20 ;  /* 0x00000014e3007c20 */ /* 0x000fc60008400000 */
[----:B------:R-:W4:Y:S01]  /*e240*/  LDL.LU R227, [R1+0x74] ;  /* 0x0000740001e37983 */ /* 0x000f220000300800 */
[C---:B------:R-:W-:Y:S02]  /*e250*/  ISETP.LT.OR P3, PT, R35.reuse, 0xd9, !P0 ;  /* 0x000000d92300780c */ /* 0x040fe40004761670 */
[C---:B------:R-:W-:Y:S02]  /*e260*/  ISETP.LT.OR P5, PT, R35.reuse, 0xe1, !P1 ;  /* 0x000000e12300780c */ /* 0x040fe40004fa1670 */
[C---:B------:R-:W-:Y:S02]  /*e270*/  ISETP.LT.OR P6, PT, R35.reuse, 0xe2, !P1 ;  /* 0x000000e22300780c */ /* 0x040fe40004fc1670 */
[----:B------:R-:W-:-:S07]  /*e280*/  ISETP.LT.OR P4, PT, R35, 0xe2, !P0 ;  /* 0x000000e22300780c */ /* 0x000fce0004781670 */
[----:B------:R-:W-:Y:S01]  /*e290*/  @!P3 STG.E.U8 desc[UR16][R26.64+0xd8], R11 ;  /* 0x0000d80b1a00b986 */ /* 0x000fe2000c101110 */
[----:B------:R-:W-:-:S03]  /*e2a0*/  ISETP.LT.OR P3, PT, R35, 0xe1, !P0 ;  /* 0x000000e12300780c */ /* 0x000fc60004761670 */
[----:B------:R0:W-:Y:S01]  /*e2b0*/  @!P5 STG.E.U8 desc[UR16][R24.64+0xe0], R7 ;  /* 0x0000e0071800d986 */ /* 0x0001e2000c101110 */
[----:B------:R-:W-:-:S03]  /*e2c0*/  ISETP.LT.OR P5, PT, R35, 0xe9, !P1 ;  /* 0x000000e92300780c */ /* 0x000fc60004fa1670 */
[----:B------:R1:W-:Y:S01]  /*e2d0*/  @!P6 STG.E.U8 desc[UR16][R24.64+0xe1], R9 ;  /* 0x0000e1091800e986 */ /* 0x0003e2000c101110 */
[----:B------:R-:W-:Y:S02]  /*e2e0*/  ISETP.LT.OR P6, PT, R35, 0xea, !P1 ;  /* 0x000000ea2300780c */ /* 0x000fe40004fc1670 */
[----:B------:R-:W-:Y:S01]  /*e2f0*/  F2FP.SATFINITE.E5M2.F32.PACK_AB_MERGE_C R13, RZ, R4, RZ ;  /* 0x00000004ff0d723e */ /* 0x000fe200048060ff */
[----:B------:R1:W-:Y:S01]  /*e300*/  @!P4 STG.E.U8 desc[UR16][R26.64+0xe1], R5 ;  /* 0x0000e1051a00c986 */ /* 0x0003e2000c101110 */
[----:B0-----:R-:W-:-:S03]  /*e310*/  F2FP.SATFINITE.E5M2.F32.PACK_AB_MERGE_C R7, RZ, R2, RZ ;  /* 0x00000002ff07723e */ /* 0x001fc600048060ff */
[----:B------:R-:W-:Y:S01]  /*e320*/  @!P3 STG.E.U8 desc[UR16][R26.64+0xe0], R13 ;  /* 0x0000e00d1a00b986 */ /* 0x000fe2000c101110 */
[----:B-1----:R-:W-:-:S03]  /*e330*/  F2FP.SATFINITE.E5M2.F32.PACK_AB_MERGE_C R9, RZ, R3, RZ ;  /* 0x00000003ff09723e */ /* 0x002fc600048060ff */
[----:B------:R0:W-:Y:S01]  /*e340*/  @!P5 STG.E.U8 desc[UR16][R24.64+0xe8], R7 ;  /* 0x0000e8071800d986 */ /* 0x0001e2000c101110 */
[C---:B------:R-:W-:Y:S02]  /*e350*/  ISETP.LT.OR P3, PT, R35.reuse, 0xe9, !P0 ;  /* 0x000000e92300780c */ /* 0x040fe40004761670 */
[C---:B------:R-:W-:Y:S01]  /*e360*/  ISETP.LT.OR P4, PT, R35.reuse, 0xea, !P0 ;  /* 0x000000ea2300780c */ /* 0x040fe20004781670 */
[----:B------:R1:W-:Y:S01]  /*e370*/  @!P6 STG.E.U8 desc[UR16][R24.64+0xe9], R9 ;  /* 0x0000e9091800e986 */ /* 0x0003e2000c101110 */
[C---:B------:R-:W-:Y:S01]  /*e380*/  ISETP.LT.OR P5, PT, R35.reuse, 0xf1, !P1 ;  /* 0x000000f12300780c */ /* 0x040fe20004fa1670 */
[----:B------:R-:W-:Y:S01]  /*e390*/  FMUL R2, R218, UR20 ;  /* 0x00000014da027c20 */ /* 0x000fe20008400000 */
[----:B------:R-:W-:Y:S02]  /*e3a0*/  ISETP.LT.OR P6, PT, R35, 0xf2, !P1 ;  /* 0x000000f22300780c */ /* 0x000fe40004fc1670 */
[----:B------:R-:W-:Y:S02]  /*e3b0*/  F2FP.SATFINITE.E5M2.F32.PACK_AB_MERGE_C R11, RZ, R0, RZ ;  /* 0x00000000ff0b723e */ /* 0x000fe400048060ff */
[----:B------:R-:W-:-:S03]  /*e3c0*/  F2FP.SATFINITE.E5M2.F32.PACK_AB_MERGE_C R5, RZ, R2, RZ ;  /* 0x00000002ff05723e */ /* 0x000fc600048060ff */
[----:B------:R-:W-:Y:S01]  /*e3d0*/  @!P3 STG.E.U8 desc[UR16][R26.64+0xe8], R11 ;  /* 0x0000e80b1a00b986 */ /* 0x000fe2000c101110 */
[----:B------:R-:W-:-:S03]  /*e3e0*/  ISETP.LT.OR P3, PT, R35, 0xf1, !P0 ;  /* 0x000000f12300780c */ /* 0x000fc60004761670 */
[----:B------:R-:W-:Y:S01]  /*e3f0*/  @!P4 STG.E.U8 desc[UR16][R26.64+0xe9], R5 ;  /* 0x0000e9051a00c986 */ /* 0x000fe2000c101110 */
[C---:B------:R-:W-:Y:S02]  /*e400*/  ISETP.LT.OR P4, PT, R35.reuse, 0xf9, !P1 ;  /* 0x000000f92300780c */ /* 0x040fe40004f81670 */
[----:B------:R-:W-:Y:S01]  /*e410*/  ISETP.LT.OR P1, PT, R35, 0xfa, !P1 ;  /* 0x000000fa2300780c */ /* 0x000fe20004f21670 */
[----:B------:R-:W-:-:S05]  /*e420*/  FMUL R0, R220, UR20 ;  /* 0x00000014dc007c20 */ /* 0x000fca0008400000 */
[----:B0-----:R-:W-:-:S05]  /*e430*/  F2FP.SATFINITE.E5M2.F32.PACK_AB_MERGE_C R7, RZ, R0, RZ ;  /* 0x00000000ff07723e */ /* 0x001fca00048060ff */
[----:B------:R0:W-:Y:S01]  /*e440*/  @!P5 STG.E.U8 desc[UR16][R24.64+0xf0], R7 ;  /* 0x0000f0071800d986 */ /* 0x0001e2000c101110 */
[----:B------:R-:W-:-:S05]  /*e450*/  FMUL R3, R221, UR20 ;  /* 0x00000014dd037c20 */ /* 0x000fca0008400000 */
[----:B-1----:R-:W-:Y:S02]  /*e460*/  F2FP.SATFINITE.E5M2.F32.PACK_AB_MERGE_C R9, RZ, R3, RZ ;  /* 0x00000003ff09723e */ /* 0x002fe400048060ff */
[----:B------:R-:W-:-:S03]  /*e470*/  ISETP.LT.OR P5, PT, R35, 0xf2, !P0 ;  /* 0x000000f22300780c */ /* 0x000fc600047a1670 */
[----:B------:R1:W-:Y:S01]  /*e480*/  @!P6 STG.E.U8 desc[UR16][R24.64+0xf1], R9 ;  /* 0x0000f1091800e986 */ /* 0x0003e2000c101110 */
[C---:B------:R-:W-:Y:S02]  /*e490*/  ISETP.LT.OR P6, PT, R35.reuse, 0xf9, !P0 ;  /* 0x000000f92300780c */ /* 0x040fe400047c1670 */
[----:B------:R-:W-:Y:S01]  /*e4a0*/  ISETP.LT.OR P0, PT, R35, 0xfa, !P0 ;  /* 0x000000fa2300780c */ /* 0x000fe20004701670 */
[----:B------:R-:W-:-:S05]  /*e4b0*/  FMUL R0, R223, UR20 ;  /* 0x00000014df007c20 */ /* 0x000fca0008400000 */
[----:B------:R-:W-:-:S05]  /*e4c0*/  F2FP.SATFINITE.E5M2.F32.PACK_AB_MERGE_C R13, RZ, R0, RZ ;  /* 0x00000000ff0d723e */ /* 0x000fca00048060ff */
[----:B------:R0:W-:Y:S01]  /*e4d0*/  @!P3 STG.E.U8 desc[UR16][R26.64+0xf0], R13 ;  /* 0x0000f00d1a00b986 */ /* 0x0001e2000c101110 */
[----:B---3--:R-:W-:Y:S01]  /*e4e0*/  FMUL R0, R222, UR20 ;  /* 0x00000014de007c20 */ /* 0x008fe20008400000 */
[----:B--2---:R-:W-:Y:S01]  /*e4f0*/  FMUL R2, R224, UR20 ;  /* 0x00000014e0027c20 */ /* 0x004fe20008400000 */
[----:B----4-:R-:W-:-:S03]  /*e500*/  FMUL R3, R225, UR20 ;  /* 0x00000014e1037c20 */ /* 0x010fc60008400000 */
[----:B0-----:R-:W-:Y:S01]  /*e510*/  F2FP.SATFINITE.E5M2.F32.PACK_AB_MERGE_C R7, RZ, R0, RZ ;  /* 0x00000000ff07723e */ /* 0x001fe200048060ff */
[----:B------:R-:W-:Y:S01]  /*e520*/  FMUL R4, R226, UR20 ;  /* 0x00000014e2047c20 */ /* 0x000fe20008400000 */
[----:B------:R-:W-:Y:S01]  /*e530*/  FMUL R5, R227, UR20 ;  /* 0x00000014e3057c20 */ /* 0x000fe20008400000 */
[----:B-1----:R-:W-:Y:S02]  /*e540*/  F2FP.SATFINITE.E5M2.F32.PACK_AB_MERGE_C R9, RZ, R2, RZ ;  /* 0x00000002ff09723e */ /* 0x002fe400048060ff */
[----:B------:R-:W-:Y:S02]  /*e550*/  F2FP.SATFINITE.E5M2.F32.PACK_AB_MERGE_C R3, RZ, R3, RZ ;  /* 0x00000003ff03723e */ /* 0x000fe400048060ff */
[----:B------:R-:W-:Y:S02]  /*e560*/  F2FP.SATFINITE.E5M2.F32.PACK_AB_MERGE_C R11, RZ, R4, RZ ;  /* 0x00000004ff0b723e */ /* 0x000fe400048060ff */
[----:B------:R-:W-:Y:S01]  /*e570*/  F2FP.SATFINITE.E5M2.F32.PACK_AB_MERGE_C R5, RZ, R5, RZ ;  /* 0x00000005ff05723e */ /* 0x000fe200048060ff */
[----:B------:R0:W-:Y:S04]  /*e580*/  @!P5 STG.E.U8 desc[UR16][R26.64+0xf1], R7 ;  /* 0x0000f1071a00d986 */ /* 0x0001e8000c101110 */
[----:B------:R0:W-:Y:S04]  /*e590*/  @!P4 STG.E.U8 desc[UR16][R24.64+0xf8], R9 ;  /* 0x0000f8091800c986 */ /* 0x0001e8000c101110 */
[----:B------:R0:W-:Y:S04]  /*e5a0*/  @!P1 STG.E.U8 desc[UR16][R24.64+0xf9], R3 ;  /* 0x0000f90318009986 */ /* 0x0001e8000c101110 */
[----:B------:R0:W-:Y:S04]  /*e5b0*/  @!P6 STG.E.U8 desc[UR16][R26.64+0xf8], R11 ;  /* 0x0000f80b1a00e986 */ /* 0x0001e8000c101110 */
[----:B------:R0:W-:Y:S02]  /*e5c0*/  @!P0 STG.E.U8 desc[UR16][R26.64+0xf9], R5 ;  /* 0x0000f9051a008986 */ /* 0x0001e4000c101110 */
.L_x_296:
[----:B------:R-:W-:Y:S05]  /*e5d0*/  BSYNC B0 ;  /* 0x0000000000007941 */ /* 0x000fea0003800000 */
.L_x_38:
[----:B0-----:R-:W2:Y:S04]  /*e5e0*/  LDL.LU R3, [R1+0x80] ;  /* 0x0000800001037983 */ /* 0x001ea80000300800 */
[----:B-----5:R-:W2:Y:S01]  /*e5f0*/  LDL.LU R2, [R1+0x84] ;  /* 0x0000840001027983 */ /* 0x020ea20000300800 */
[----:B------:R-:W-:Y:S01]  /*e600*/  ULDC UR6, c[0x0][0xc] ;  /* 0x0000030000067ab9 */ /* 0x000fe20000000800 */
[----:B------:R-:W-:Y:S01]  /*e610*/  ULDC UR7, c[0x0][0x10] ;  /* 0x0000040000077ab9 */ /* 0x000fe20000000800 */
[----:B------:R-:W2:Y:S01]  /*e620*/  LDC R5, c[0x0][0x14] ;  /* 0x00000500ff057b82 */ /* 0x000ea20000000800 */
[----:B------:R-:W-:Y:S01]  /*e630*/  UIMAD.WIDE.U32 UR6, UR6, UR7, URZ ;  /* 0x00000007060672a5 */ /* 0x000fe2000f8e003f */
[----:B------:R-:W-:Y:S01]  /*e640*/  PRMT R0, RZ, 0x7610, R0 ;  /* 0x00007610ff007816 */ /* 0x000fe20000000000 */
[----:B------:R-:W-:-:S04]  /*e650*/  UMOV UR22, 0xffffffff ;  /* 0xffffffff00167882 */ /* 0x000fc80000000000 */
[----:B--2---:R-:W-:-:S04]  /*e660*/  IMAD.WIDE.U32 R2, R5, UR6, R2 ;  /* 0x0000000605027c25 */ /* 0x004fc8000f8e0002 */
[----:B------:R-:W-:Y:S01]  /*e670*/  IMAD R5, R5, UR7, RZ ;  /* 0x0000000705057c24 */ /* 0x000fe2000f8e02ff */
[----:B------:R-:W-:Y:S01]  /*e680*/  ULDC.64 UR6, c[0x0][0x650] ;  /* 0x0001940000067ab9 */ /* 0x000fe20000000a00 */
[----:B------:R-:W-:Y:S01]  /*e690*/  IMAD.MOV.U32 R19, RZ, RZ, R2 ;  /* 0x000000ffff137224 */ /* 0x000fe200078e0002 */
[----:B------:R-:W-:Y:S01]  /*e6a0*/  ISETP.GE.U32.AND P0, PT, R2, UR6, PT ;  /* 0x0000000602007c0c */ /* 0x000fe2000bf06070 */
[----:B------:R-:W-:Y:S02]  /*e6b0*/  IMAD.IADD R22, R3, 0x1, R5 ;  /* 0x0000000103167824 */ /* 0x000fe400078e0205 */
[----:B------:R-:W-:-:S03]  /*e6c0*/  IMAD.MOV.U32 R2, RZ, RZ, -0x1 ;  /* 0xffffffffff027424 */ /* 0x000fc600078e00ff */
[----:B------:R0:W-:Y:S01]  /*e6d0*/  STL [R1+0x80], R22 ;  /* 0x0000801601007387 */ /* 0x0001e20000100800 */
[----:B------:R-:W-:-:S03]  /*e6e0*/  ISETP.GE.U32.AND.EX P0, PT, R22, UR7, PT, P0 ;  /* 0x0000000716007c0c */ /* 0x000fc6000bf06100 */
[----:B------:R0:W-:Y:S04]  /*e6f0*/  STL [R1+0x84], R19 ;  /* 0x0000841301007387 */ /* 0x0001e80000100800 */
[----:B------:R0:W-:Y:S06]  /*e700*/  STL [R1+0x88], R2 ;  /* 0x0000880201007387 */ /* 0x0001ec0000100800 */
[----:B------:R-:W-:Y:S05]  /*e710*/  @P0 BRA `(.L_x_297) ;  /* 0x00000004006c0947 */ /* 0x000fea0003800000 */
[----:B------:R-:W2:Y:S01]  /*e720*/  S2R R14, SR_CTAID.X ;  /* 0x00000000000e7919 */ /* 0x000ea20000002500 */
[----:B------:R-:W5:Y:S01]  /*e730*/  LDC.64 R8, c[0x0][0x628] ;  /* 0x00018a00ff087b82 */ /* 0x000f620000000a00 */
[----:B------:R-:W-:Y:S01]  /*e740*/  ULDC UR6, c[0x0][0x150] ;  /* 0x0000540000067ab9 */ /* 0x000fe20000000800 */
[----:B------:R-:W-:Y:S01]  /*e750*/  IMAD.MOV.U32 R6, RZ, RZ, R19 ;  /* 0x000000ffff067224 */ /* 0x000fe200078e0013 */
[----:B------:R-:W0:Y:S01]  /*e760*/  S2R R16, SR_CTAID.Y ;  /* 0x0000000000107919 */ /* 0x000e220000002600 */
[----:B------:R-:W-:-:S04]  /*e770*/  IMAD.MOV.U32 R7, RZ, RZ, R22 ;  /* 0x000000ffff077224 */ /* 0x000fc800078e0016 */
[----:B------:R-:W0:Y:S08]  /*e780*/  LDC R17, c[0x0][0x144] ;  /* 0x00005100ff117b82 */ /* 0x000e300000000800 */
[----:B------:R-:W0:Y:S08]  /*e790*/  LDC R10, c[0x0][0x630] ;  /* 0x00018c00ff0a7b82 */ /* 0x000e300000000800 */
[----:B------:R-:W0:Y:S01]  /*e7a0*/  LDC.64 R12, c[0x0][0x620] ;  /* 0x00018800ff0c7b82 */ /* 0x000e220000000a00 */
[----:B-----5:R-:W-:-:S04]  /*e7b0*/  ISETP.NE.U32.AND P0, PT, R8, RZ, PT ;  /* 0x000000ff0800720c */ /* 0x020fc80003f05070 */
[----:B------:R-:W-:Y:S02]  /*e7c0*/  ISETP.NE.AND.EX P0, PT, R9, RZ, PT, P0 ;  /* 0x000000ff0900720c */ /* 0x000fe40003f05300 */
[----:B--2---:R-:W-:-:S05]  /*e7d0*/  I2FP.F32.U32 R0, R14 ;  /* 0x0000000e00007245 */ /* 0x004fca0000201000 */
[----:B------:R-:W-:-:S04]  /*e7e0*/  FMUL R0, R0, UR6 ;  /* 0x0000000600007c20 */ /* 0x000fc80008400000 */
[----:B------:R2:W0:Y:S02]  /*e7f0*/  F2I.U32.TRUNC.NTZ R15, R0 ;  /* 0x00000000000f7305 */ /* 0x000424000020f000 */
[----:B------:R-:W-:Y:S05]  /*e800*/  @!P0 BRA `(.L_x_298) ;  /* 0x0000000000288947 */ /* 0x000fea0003800000 */
[----:B--2---:R-:W2:Y:S02]  /*e810*/  LDC R0, c[0x0][0x634] ;  /* 0x00018d00ff007b82 */ /* 0x004ea40000000800 */
[----:B--2---:R-:W-:-:S05]  /*e820*/  IADD3 R7, P0, R19, R0, RZ ;  /* 0x0000000013077210 */ /* 0x004fca0007f1e0ff */
[----:B------:R-:W-:-:S04]  /*e830*/  IMAD.X R11, RZ, RZ, R22, P0 ;  /* 0x000000ffff0b7224 */ /* 0x000fc800000e0616 */
[----:B0-----:R-:W-:-:S04]  /*e840*/  IMAD.WIDE.U32 R2, R11, R8, RZ ;  /* 0x000000080b027225 */ /* 0x001fc800078e00ff */
[----:B------:R-:W-:-:S04]  /*e850*/  IMAD.WIDE.U32 R4, P0, R7, R9, R2 ;  /* 0x0000000907047225 */ /* 0x000fc80007800002 */
[----:B------:R-:W-:-:S04]  /*e860*/  IMAD.WIDE.U32 R2, R7, R8, RZ ;  /* 0x0000000807027225 */ /* 0x000fc800078e00ff */
[----:B------:R-:W-:Y:S01]  /*e870*/  IMAD.X R7, RZ, RZ, RZ, P0 ;  /* 0x000000ffff077224 */ /* 0x000fe200000e06ff */
[----:B------:R-:W-:Y:S01]  /*e880*/  IADD3 RZ, P0, R3, R4, RZ ;  /* 0x0000000403ff7210 */ /* 0x000fe20007f1e0ff */
[----:B------:R-:W-:-:S04]  /*e890*/  IMAD.MOV.U32 R6, RZ, RZ, R5 ;  /* 0x000000ffff067224 */ /* 0x000fc800078e0005 */
[----:B------:R-:W-:-:S08]  /*e8a0*/  IMAD.WIDE.U32.X R6, R11, R9, R6, P0 ;  /* 0x000000090b067225 */ /* 0x000fd000000e0406 */
.L_x_298:
[-CC-:B0-----:R-:W-:Y:S01]  /*e8b0*/  SHF.R.U64 R24, R6, R10.reuse, R7.reuse ;  /* 0x0000000a06187219 */ /* 0x181fe20000001207 */
[----:B------:R-:W0:Y:S01]  /*e8c0*/  LDC.64 R20, c[0x0][0x640] ;  /* 0x00019000ff147b82 */ /* 0x000e220000000a00 */
[----:B--2---:R-:W-:Y:S01]  /*e8d0*/  SHF.R.U32.HI R0, RZ, R10, R7 ;  /* 0x0000000aff007219 */ /* 0x004fe20000011607 */
[----:B------:R-:W-:Y:S01]  /*e8e0*/  IMAD.MOV.U32 R2, RZ, RZ, R19 ;  /* 0x000000ffff027224 */ /* 0x000fe200078e0013 */
[----:B------:R-:W-:Y:S01]  /*e8f0*/  IADD3 R5, P0, RZ, -R24, RZ ;  /* 0x80000018ff057210 */ /* 0x000fe20007f1e0ff */
[----:B------:R-:W-:Y:S01]  /*e900*/  IMAD.MOV R15, RZ, RZ, -R15 ;  /* 0x000000ffff0f7224 */ /* 0x000fe200078e0a0f */
[----:B------:R-:W-:Y:S01]  /*e910*/  ULDC UR6, c[0x0][0x154] ;  /* 0x0000550000067ab9 */ /* 0x000fe20000000800 */
[----:B------:R-:W-:Y:S02]  /*e920*/  IMAD.MOV.U32 R7, RZ, RZ, 0x1 ;  /* 0x00000001ff077424 */ /* 0x000fe400078e00ff */
[----:B------:R-:W2:Y:S01]  /*e930*/  LDC R4, c[0x0][0x618] ;  /* 0x00018600ff047b82 */ /* 0x000ea20000000800 */
[----:B------:R-:W-:-:S02]  /*e940*/  IMAD.X R3, RZ, RZ, ~R0, P0 ;  /* 0x000000ffff037224 */ /* 0x000fc400000e0e00 */
[----:B------:R-:W-:Y:S02]  /*e950*/  IMAD R15, R17, R15, R14 ;  /* 0x0000000f110f7224 */ /* 0x000fe400078e020e */
[-C--:B------:R-:W-:Y:S02]  /*e960*/  IMAD R0, R3, R12.reuse, RZ ;  /* 0x0000000c03007224 */ /* 0x080fe400078e02ff */
[----:B------:R-:W-:Y:S01]  /*e970*/  IMAD.MOV.U32 R3, RZ, RZ, R22 ;  /* 0x000000ffff037224 */ /* 0x000fe200078e0016 */
[----:B------:R-:W5:Y:S01]  /*e980*/  LDC R6, c[0x0][0x608] ;  /* 0x00018200ff067b82 */ /* 0x000f620000000800 */
[----:B------:R-:W-:-:S04]  /*e990*/  IMAD.WIDE.U32 R2, R5, R12, R2 ;  /* 0x0000000c05027225 */ /* 0x000fc800078e0002 */
[----:B------:R-:W-:-:S03]  /*e9a0*/  IMAD R5, R5, R13, R0 ;  /* 0x0000000d05057224 */ /* 0x000fc600078e0200 */
[----:B------:R-:W1:Y:S01]  /*e9b0*/  LDC R18, c[0x0][0x658] ;  /* 0x00019600ff127b82 */ /* 0x000e620000000800 */
[----:B------:R-:W-:Y:S01]  /*e9c0*/  I2FP.F32.U32 R0, R16 ;  /* 0x0000001000007245 */ /* 0x000fe20000201000 */
[----:B------:R-:W-:Y:S01]  /*e9d0*/  IMAD.IADD R3, R3, 0x1, R5 ;  /* 0x0000000103037824 */ /* 0x000fe200078e0205 */
[----:B0-----:R-:W-:Y:S01]  /*e9e0*/  ISETP.NE.U32.AND P0, PT, R20, RZ, PT ;  /* 0x000000ff1400720c */ /* 0x001fe20003f05070 */
[----:B------:R-:W-:Y:S02]  /*e9f0*/  IMAD.MOV.U32 R5, RZ, RZ, -0x1 ;  /* 0xffffffffff057424 */ /* 0x000fe400078e00ff */
[----:B------:R-:W-:Y:S02]  /*ea00*/  FMUL R0, R0, UR6 ;  /* 0x0000000600007c20 */ /* 0x000fe40008400000 */
[----:B------:R-:W0:Y:S01]  /*ea10*/  LDC R13, c[0x0][0x148] ;  /* 0x00005200ff0d7b82 */ /* 0x000e220000000800 */
[----:B--2---:R-:W-:Y:S01]  /*ea20*/  SHF.R.U64 R10, R2, R4, R3 ;  /* 0x00000004020a7219 */ /* 0x004fe20000001203 */
[----:B------:R2:W0:Y:S01]  /*ea30*/  F2I.U32.TRUNC.NTZ R12, R0 ;  /* 0x00000000000c7305 */ /* 0x000422000020f000 */
[----:B------:R-:W-:-:S02]  /*ea40*/  ISETP.NE.AND.EX P0, PT, R21, RZ, PT, P0 ;  /* 0x000000ff1500720c */ /* 0x000fc40003f05300 */
[----:B------:R-:W-:-:S03]  /*ea50*/  SHF.R.U32.HI R3, RZ, R4, R3 ;  /* 0x00000004ff037219 */ /* 0x000fc60000011603 */
[----:B------:R-:W0:Y:S01]  /*ea60*/  LDC R14, c[0x0][0x600] ;  /* 0x00018000ff0e7b82 */ /* 0x000e220000000800 */
[-CC-:B-----5:R-:W-:Y:S02]  /*ea70*/  SHF.R.U64 R8, R10, R6.reuse, R3.reuse ;  /* 0x000000060a087219 */ /* 0x1a0fe40000001203 */
[----:B------:R-:W-:-:S05]  /*ea80*/  SHF.R.U32.HI R3, RZ, R6, R3 ;  /* 0x00000006ff037219 */ /* 0x000fca0000011603 */
[----:B------:R-:W0:Y:S01]  /*ea90*/  LDC R19, c[0x0][0x648] ;  /* 0x00019200ff137b82 */ /* 0x000e220000000800 */
[-CC-:B-1----:R-:W-:Y:S02]  /*eaa0*/  SHF.R.U64 R11, R8, R18.reuse, R3.reuse ;  /* 0x00000012080b7219 */ /* 0x182fe40000001203 */
[-C--:B------:R-:W-:Y:S02]  /*eab0*/  SHF.L.U32 R5, R5, R18.reuse, RZ ;  /* 0x0000001205057219 */ /* 0x080fe400000006ff */
[-C--:B------:R-:W-:Y:S01]  /*eac0*/  SHF.R.U32.HI R3, RZ, R18.reuse, R3 ;  /* 0x00000012ff037219 */ /* 0x080fe20000011603 */
[----:B------:R-:W-:Y:S01]  /*ead0*/  IMAD.MOV.U32 R2, RZ, RZ, R11 ;  /* 0x000000ffff027224 */ /* 0x000fe200078e000b */
[----:B------:R-:W-:Y:S01]  /*eae0*/  SHF.L.U32 R34, R7, R18, RZ ;  /* 0x0000001207227219 */ /* 0x000fe200000006ff */
[----:B------:R-:W1:Y:S01]  /*eaf0*/  LDC R22, c[0x0][0x638] ;  /* 0x00018e00ff167b82 */ /* 0x000e620000000800 */
[----:B------:R-:W-:-:S07]  /*eb00*/  LOP3.LUT R17, RZ, R5, RZ, 0x33, !PT ;  /* 0x00000005ff117212 */ /* 0x000fce00078e33ff */
[----:B------:R-:W0:Y:S01]  /*eb10*/  LDC R23, c[0x0][0x610] ;  /* 0x00018400ff177b82 */ /* 0x000e220000000800 */
[----:B--2---:R-:W-:Y:S05]  /*eb20*/  @!P0 BRA `(.L_x_299) ;  /* 0x0000000000288947 */ /* 0x004fea0003800000 */
[----:B------:R-:W2:Y:S02]  /*eb30*/  LDC R0, c[0x0][0x64c] ;  /* 0x00019300ff007b82 */ /* 0x000ea40000000800 */
[----:B--2---:R-:W-:-:S05]  /*eb40*/  IADD3 R7, P0, R11, R0, RZ ;  /* 0x000000000b077210 */ /* 0x004fca0007f1e0ff */
        /* <DEDUP_REMOVED lines=8> */
.L_x_299:
[----:B0-----:R-:W-:Y:S01]  /*ebd0*/  SHF.R.U64 R0, R2, R19, R3 ;  /* 0x0000001302007219 */ /* 0x001fe20000001203 */
[----:B------:R-:W-:Y:S01]  /*ebe0*/  VIADD R3, R14, 0xffffffff ;  /* 0xffffffff0e037836 */ /* 0x000fe20000000000 */
[----:B------:R-:W-:Y:S01]  /*ebf0*/  LOP3.LUT R5, R8, R17, RZ, 0xc0, !PT ;  /* 0x0000001108057212 */ /* 0x000fe200078ec0ff */
[----:B------:R-:W-:Y:S01]  /*ec00*/  IMAD.MOV R12, RZ, RZ, -R12 ;  /* 0x000000ffff0c7224 */ /* 0x000fe200078e0a0c */
[----:B------:R-:W-:Y:S01]  /*ec10*/  R2UR UR22, R24 ;  /* 0x00000000181672ca */ /* 0x000fe200000e0000 */
[----:B------:R-:W-:Y:S01]  /*ec20*/  IMAD.MOV R2, RZ, RZ, -R0 ;  /* 0x000000ffff027224 */ /* 0x000fe200078e0a00 */
[----:B------:R-:W-:Y:S01]  /*ec30*/  LOP3.LUT R3, R10, R3, RZ, 0xc0, !PT ;  /* 0x000000030a037212 */ /* 0x000fe200078ec0ff */
[----:B------:R-:W-:Y:S02]  /*ec40*/  IMAD R34, R34, R0, R5 ;  /* 0x0000000022227224 */ /* 0x000fe400078e0205 */
[----:B------:R-:W-:Y:S02]  /*ec50*/  @P2 IMAD R15, R13, R12, R16 ;  /* 0x0000000c0d0f2224 */ /* 0x000fe400078e0210 */
[----:B-1----:R-:W-:-:S02]  /*ec60*/  IMAD R0, R2, R22, R11 ;  /* 0x0000001602007224 */ /* 0x002fc400078e020b */
[----:B------:R-:W-:Y:S02]  /*ec70*/  IMAD R34, R34, R23, R15 ;  /* 0x0000001722227224 */ /* 0x000fe400078e020f */
[----:B------:R-:W-:Y:S02]  /*ec80*/  IMAD R3, R0, R14, R3 ;  /* 0x0000000e00037224 */ /* 0x000fe400078e0203 */
[----:B------:R-:W-:-:S03]  /*ec90*/  IMAD.MOV.U32 R0, RZ, RZ, 0x1 ;  /* 0x00000001ff007424 */ /* 0x000fc600078e00ff */
[----:B------:R-:W-:Y:S02]  /*eca0*/  SEL R2, R3, R34, !P2 ;  /* 0x0000002203027207 */ /* 0x000fe40005000000 */
[----:B------:R-:W-:-:S03]  /*ecb0*/  SEL R34, R34, R3, !P2 ;  /* 0x0000000322227207 */ /* 0x000fc60005000000 */
[----:B------:R2:W-:Y:S04]  /*ecc0*/  STL [R1+0x88], R2 ;  /* 0x0000880201007387 */ /* 0x0005e80000100800 */
.L_x_297:
[----:B------:R0:W-:Y:S01]  /*ecd0*/  STL [R1+0x8c], R34 ;  /* 0x00008c2201007387 */ /* 0x0001e20000100800 */
[----:B------:R-:W-:-:S13]  /*ece0*/  LOP3.LUT P0, RZ, R0, 0xff, RZ, 0xc0, !PT ;  /* 0x000000ff00ff7812 */ /* 0x000fda000780c0ff */
[----:B0-----:R-:W-:Y:S05]  /*ecf0*/  @P0 BRA `(.L_x_300) ;  /* 0xffffff2400b00947 */ /* 0x001fea000383ffff */
[----:B------:R-:W-:Y:S05]  /*ed00*/  EXIT ;  /* 0x000000000000794d */ /* 0x000fea0003800000 */
.L_x_8:
[----:B------:R-:W2:Y:S01]  /*ed10*/  LDL R22, [R1+0x84] ;  /* 0x0000840001167983 */ /* 0x000ea20000100800 */
[----:B------:R-:W-:-:S03]  /*ed20*/  ULDC.64 UR4, c[0x0][0x650] ;  /* 0x0001940000047ab9 */ /* 0x000fc60000000a00 */
[----:B0-----:R-:W3:Y:S01]  /*ed30*/  LDL R23, [R1+0x80] ;  /* 0x0000800001177983 */ /* 0x001ee20000100800 */
[----:B------:R-:W-:Y:S01]  /*ed40*/  PRMT R4, RZ, 0x7610, R4 ;  /* 0x00007610ff047816 */ /* 0x000fe20000000004 */
[----:B------:R-:W-:Y:S02]  /*ed50*/  IMAD.MOV.U32 R5, RZ, RZ, -0x1 ;  /* 0xffffffffff057424 */ /* 0x000fe400078e00ff */
[----:B------:R-:W-:Y:S02]  /*ed60*/  IMAD.MOV.U32 R7, RZ, RZ, -0x1 ;  /* 0xffffffffff077424 */ /* 0x000fe400078e00ff */
[----:B------:R-:W-:Y:S01]  /*ed70*/  IMAD.MOV.U32 R6, RZ, RZ, -0x1 ;  /* 0xffffffffff067424 */ /* 0x000fe200078e00ff */
[----:B--2---:R-:W-:-:S04]  /*ed80*/  ISETP.GE.U32.AND P0, PT, R22, UR4, PT ;  /* 0x0000000416007c0c */ /* 0x004fc8000bf06070 */
[----:B---3--:R-:W-:-:S13]  /*ed90*/  ISETP.GE.U32.AND.EX P0, PT, R23, UR5, PT, P0 ;  /* 0x0000000517007c0c */ /* 0x008fda000bf06100 */
[----:B------:R-:W-:Y:S05]  /*eda0*/  @P0 BRA `(.L_x_301) ;  /* 0x00000004002c0947 */ /* 0x000fea0003800000 */
[----:B------:R-:W0:Y:S01]  /*edb0*/  LDC.64 R14, c[0x0][0x628] ;  /* 0x00018a00ff0e7b82 */ /* 0x000e220000000a00 */
[----:B------:R-:W-:Y:S02]  /*edc0*/  IMAD.MOV.U32 R8, RZ, RZ, R22 ;  /* 0x000000ffff087224 */ /* 0x000fe400078e0016 */
[----:B------:R-:W-:-:S05]  /*edd0*/  IMAD.MOV.U32 R9, RZ, RZ, R23 ;  /* 0x000000ffff097224 */ /* 0x000fca00078e0017 */
[----:B------:R-:W1:Y:S08]  /*ede0*/  LDC R10, c[0x0][0x630] ;  /* 0x00018c00ff0a7b82 */ /* 0x000e700000000800 */
[----:B------:R-:W2:Y:S01]  /*edf0*/  LDC.64 R16, c[0x0][0x620] ;  /* 0x00018800ff107b82 */ /* 0x000ea20000000a00 */
[----:B0-----:R-:W-:-:S04]  /*ee00*/  ISETP.NE.U32.AND P0, PT, R14, RZ, PT ;  /* 0x000000ff0e00720c */ /* 0x001fc80003f05070 */
[----:B------:R-:W-:-:S13]  /*ee10*/  ISETP.NE.AND.EX P0, PT, R15, RZ, PT, P0 ;  /* 0x000000ff0f00720c */ /* 0x000fda0003f05300 */
[----:B-12---:R-:W-:Y:S05]  /*ee20*/  @!P0 BRA `(.L_x_302) ;  /* 0x0000000000288947 */ /* 0x006fea0003800000 */
[----:B------:R-:W0:Y:S02]  /*ee30*/  LDC R4, c[0x0][0x634] ;  /* 0x00018d00ff047b82 */ /* 0x000e240000000800 */
[----:B0-----:R-:W-:-:S05]  /*ee40*/  IADD3 R9, P0, R22, R4, RZ ;  /* 0x0000000416097210 */ /* 0x001fca0007f1e0ff */
        /* <DEDUP_REMOVED lines=8> */
.L_x_302:
[----:B------:R-:W0:Y:S01]  /*eed0*/  LDC.64 R20, c[0x0][0x640] ;  /* 0x00019000ff147b82 */ /* 0x000e220000000a00 */
[-CC-:B------:R-:W-:Y:S02]  /*eee0*/  SHF.R.U64 R14, R8, R10.reuse, R9.reuse ;  /* 0x0000000a080e7219 */ /* 0x180fe40000001209 */
[----:B------:R-:W-:Y:S02]  /*eef0*/  SHF.R.U32.HI R4, RZ, R10, R9 ;  /* 0x0000000aff047219 */ /* 0x000fe40000011609 */
[----:B------:R-:W-:-:S03]  /*ef00*/  IADD3 R7, P0, RZ, -R14, RZ ;  /* 0x8000000eff077210 */ /* 0x000fc60007f1e0ff */
[----:B------:R-:W1:Y:S02]  /*ef10*/  LDC R8, c[0x0][0x618] ;  /* 0x00018600ff087b82 */ /* 0x000e640000000800 */
[----:B------:R-:W-:Y:S02]  /*ef20*/  IMAD.X R5, RZ, RZ, ~R4, P0 ;  /* 0x000000ffff057224 */ /* 0x000fe400000e0e04 */
[----:B------:R-:W-:Y:S02]  /*ef30*/  IMAD.MOV.U32 R4, RZ, RZ, R22 ;  /* 0x000000ffff047224 */ /* 0x000fe400078e0016 */
[-C--:B------:R-:W-:Y:S02]  /*ef40*/  IMAD R6, R5, R16.reuse, RZ ;  /* 0x0000001005067224 */ /* 0x080fe400078e02ff */
[----:B------:R-:W2:Y:S01]  /*ef50*/  LDC R18, c[0x0][0x608] ;  /* 0x00018200ff127b82 */ /* 0x000ea20000000800 */
[----:B------:R-:W-:Y:S02]  /*ef60*/  IMAD.MOV.U32 R5, RZ, RZ, R23 ;  /* 0x000000ffff057224 */ /* 0x000fe400078e0017 */
[----:B------:R-:W-:-:S05]  /*ef70*/  IMAD.WIDE.U32 R4, R7, R16, R4 ;  /* 0x0000001007047225 */ /* 0x000fca00078e0004 */
[----:B------:R-:W3:Y:S01]  /*ef80*/  LDC R19, c[0x0][0x658] ;  /* 0x00019600ff137b82 */ /* 0x000ee20000000800 */
[----:B------:R-:W-:Y:S01]  /*ef90*/  IMAD R7, R7, R17, R6 ;  /* 0x0000001107077224 */ /* 0x000fe200078e0206 */
[----:B0-----:R-:W-:Y:S01]  /*efa0*/  ISETP.NE.U32.AND P0, PT, R20, RZ, PT ;  /* 0x000000ff1400720c */ /* 0x001fe20003f05070 */
[----:B------:R-:W-:Y:S02]  /*efb0*/  IMAD.MOV.U32 R6, RZ, RZ, -0x1 ;  /* 0xffffffffff067424 */ /* 0x000fe400078e00ff */
[----:B------:R-:W-:Y:S01]  /*efc0*/  IMAD.IADD R5, R5, 0x1, R7 ;  /* 0x0000000105057824 */ /* 0x000fe200078e0207 */
[----:B------:R-:W-:Y:S02]  /*efd0*/  ISETP.NE.AND.EX P0, PT, R21, RZ, PT, P0 ;  /* 0x000000ff1500720c */ /* 0x000fe40003f05300 */
[----:B------:R-:W0:Y:S02]  /*efe0*/  LDC R17, c[0x0][0x600] ;  /* 0x00018000ff117b82 */ /* 0x000e240000000800 */
[----:B-1----:R-:W-:-:S02]  /*eff0*/  SHF.R.U64 R10, R4, R8, R5 ;  /* 0x00000008040a7219 */ /* 0x002fc40000001205 */
[----:B------:R-:W-:-:S04]  /*f000*/  SHF.R.U32.HI R5, RZ, R8, R5 ;  /* 0x00000008ff057219 */ /* 0x000fc80000011605 */
[----:B------:R-:W1:Y:S01]  /*f010*/  LDC R22, c[0x0][0x648] ;  /* 0x00019200ff167b82 */ /* 0x000e620000000800 */
[-CC-:B--2---:R-:W-:Y:S02]  /*f020*/  SHF.R.U64 R15, R10, R18.reuse, R5.reuse ;  /* 0x000000120a0f7219 */ /* 0x184fe40000001205 */
[----:B------:R-:W-:Y:S01]  /*f030*/  SHF.R.U32.HI R4, RZ, R18, R5 ;  /* 0x00000012ff047219 */ /* 0x000fe20000011605 */
[----:B------:R-:W-:-:S04]  /*f040*/  IMAD.MOV.U32 R18, RZ, RZ, 0x1 ;  /* 0x00000001ff127424 */ /* 0x000fc800078e00ff */
[----:B------:R-:W2:Y:S01]  /*f050*/  LDC R23, c[0x0][0x638] ;  /* 0x00018e00ff177b82 */ /* 0x000ea20000000800 */
[-CC-:B---3--:R-:W-:Y:S02]  /*f060*/  SHF.R.U64 R16, R15, R19.reuse, R4.reuse ;  /* 0x000000130f107219 */ /* 0x188fe40000001204 */
[-C--:B------:R-:W-:Y:S02]  /*f070*/  SHF.L.U32 R6, R6, R19.reuse, RZ ;  /* 0x0000001306067219 */ /* 0x080fe400000006ff */
[----:B------:R-:W-:Y:S01]  /*f080*/  SHF.R.U32.HI R5, RZ, R19, R4 ;  /* 0x00000013ff057219 */ /* 0x000fe20000011604 */
[----:B------:R-:W-:Y:S01]  /*f090*/  IMAD.MOV.U32 R4, RZ, RZ, R16 ;  /* 0x000000ffff047224 */ /* 0x000fe200078e0010 */
[----:B------:R-:W-:Y:S01]  /*f0a0*/  LOP3.LUT R24, RZ, R6, RZ, 0x33, !PT ;  /* 0x00000006ff187212 */ /* 0x000fe200078e33ff */
[----:B------:R-:W3:Y:S01]  /*f0b0*/  LDC R25, c[0x0][0x610] ;  /* 0x00018400ff197b82 */ /* 0x000ee20000000800 */
[----:B------:R-:W-:Y:S05]  /*f0c0*/  @!P0 BRA `(.L_x_303) ;  /* 0x0000000000288947 */ /* 0x000fea0003800000 */
        /* <DEDUP_REMOVED lines=10> */
.L_x_303:
[----:B-1----:R-:W-:Y:S01]  /*f170*/  SHF.R.U64 R4, R4, R22, R5 ;  /* 0x0000001604047219 */ /* 0x002fe20000001205 */
[----:B0-----:R-:W-:Y:S01]  /*f180*/  VIADD R7, R17, 0xffffffff ;  /* 0xffffffff11077836 */ /* 0x001fe20000000000 */
[----:B------:R-:W-:Y:S01]  /*f190*/  SHF.L.U32 R18, R18, R19, RZ ;  /* 0x0000001312127219 */ /* 0x000fe200000006ff */
[----:B------:R-:W-:Y:S01]  /*f1a0*/  @P2 IMAD R0, R11, R12, R2 ;  /* 0x0000000c0b002224 */ /* 0x000fe200078e0202 */
[----:B------:R-:W-:Y:S01]  /*f1b0*/  LOP3.LUT R3, R15, R24, RZ, 0xc0, !PT ;  /* 0x000000180f037212 */ /* 0x000fe200078ec0ff */
[----:B------:R-:W-:Y:S01]  /*f1c0*/  IMAD.MOV R5, RZ, RZ, -R4 ;  /* 0x000000ffff057224 */ /* 0x000fe200078e0a04 */
[----:B------:R-:W-:Y:S01]  /*f1d0*/  LOP3.LUT R7, R10, R7, RZ, 0xc0, !PT ;  /* 0x000000070a077212 */ /* 0x000fe200078ec0ff */
[----:B------:R-:W-:Y:S02]  /*f1e0*/  IMAD.MOV.U32 R6, RZ, RZ, R14 ;  /* 0x000000ffff067224 */ /* 0x000fe400078e000e */
[----:B------:R-:W-:Y:S02]  /*f1f0*/  IMAD R3, R18, R4, R3 ;  /* 0x0000000412037224 */ /* 0x000fe400078e0203 */
[----:B--2---:R-:W-:-:S02]  /*f200*/  IMAD R2, R5, R23, R16 ;  /* 0x0000001705027224 */ /* 0x004fc400078e0210 */
[----:B---3--:R-:W-:Y:S02]  /*f210*/  IMAD R0, R3, R25, R0 ;  /* 0x0000001903007224 */ /* 0x008fe400078e0200 */
[----:B------:R-:W-:Y:S02]  /*f220*/  IMAD R5, R2, R17, R7 ;  /* 0x0000001102057224 */ /* 0x000fe400078e0207 */
[----:B------:R-:W-:-:S03]  /*f230*/  IMAD.MOV.U32 R4, RZ, RZ, 0x1 ;  /* 0x00000001ff047424 */ /* 0x000fc600078e00ff */
[----:B------:R-:W-:Y:S02]  /*f240*/  SEL R7, R5, R0, !P2 ;  /* 0x0000000005077207 */ /* 0x000fe40005000000 */
[----:B------:R-:W-:-:S07]  /*f250*/  SEL R5, R0, R5, !P2 ;  /* 0x0000000500057207 */ /* 0x000fce0005000000 */
.L_x_301:
[----:B------:R-:W-:-:S08]  /*f260*/  NOP ;  /* 0x0000000000007918 */ /* 0x000fd00000000000 */
[----:B------:R-:W0:-:S00]  /*f270*/  USETMAXREG.DEALLOC.CTAPOOL 0x28 ;  /* 0x00000028000079c8 */ /* 0x000e0000080e0500 */
[----:B------:R-:W-:-:S13]  /*f280*/  ISETP.NE.AND P0, PT, RZ, UR8, PT ;  /* 0x00000008ff007c0c */ /* 0x000fda000bf05270 */
[----:B------:R-:W-:Y:S05]  /*f290*/  @P0 EXIT ;  /* 0x000000000000094d */ /* 0x000fea0003800000 */
[----:B0-----:R-:W-:Y:S01]  /*f2a0*/  LOP3.LUT P0, RZ, R4, 0xff, RZ, 0xc0, !PT ;  /* 0x000000ff04ff7812 */ /* 0x001fe2000780c0ff */
[----:B------:R-:W-:Y:S02]  /*f2b0*/  IMAD.MOV.U32 R0, RZ, RZ, 0x1 ;  /* 0x00000001ff007424 */ /* 0x000fe400078e00ff */
[----:B------:R-:W-:-:S10]  /*f2c0*/  IMAD.MOV.U32 R8, RZ, RZ, RZ ;  /* 0x000000ffff087224 */ /* 0x000fd400078e00ff */
[----:B------:R-:W-:Y:S05]  /*f2d0*/  @!P0 BRA `(.L_x_304) ;  /* 0x0000000c009c8947 */ /* 0x000fea0003800000 */
[----:B------:R-:W0:Y:S01]  /*f2e0*/  S2UR UR8, SR_CgaCtaId ;  /* 0x00000000000879c3 */ /* 0x000e220000008800 */
[----:B------:R-:W-:Y:S01]  /*f2f0*/  ULDC UR4, c[0x0][0x28c] ;  /* 0x0000a30000047ab9 */ /* 0x000fe20000000800 */
[----:B------:R-:W-:Y:S01]  /*f300*/  ULDC UR5, c[0x0][0x600] ;  /* 0x0001800000057ab9 */ /* 0x000fe20000000800 */
[----:B------:R-:W-:Y:S01]  /*f310*/  UIADD3 UR14, UR4, 0x3f, URZ ;  /* 0x0000003f040e7890 */ /* 0x000fe2000fffe03f */
[----:B------:R-:W-:Y:S01]  /*f320*/  BSSY B0, `(.L_x_304) ;  /* 0x00000e2000007945 */ /* 0x000fe20003800000 */
[----:B------:R-:W-:Y:S01]  /*f330*/  ULDC UR11, c[0x0][0x658] ;  /* 0x00019600000b7ab9 */ /* 0x000fe20000000800 */
[----:B------:R-:W-:Y:S01]  /*f340*/  UMOV UR12, 0xffffffff ;  /* 0xffffffff000c7882 */ /* 0x000fe20000000000 */
[----:B------:R-:W-:Y:S01]  /*f350*/  UMOV UR16, 0x1 ;  /* 0x0000000100107882 */ /* 0x000fe20000000000 */
[----:B------:R-:W-:Y:S01]  /*f360*/  USHF.R.S32.HI UR15, URZ, 0x1f, UR14 ;  /* 0x0000001f3f0f7899 */ /* 0x000fe2000801140e */
[----:B------:R-:W-:Y:S01]  /*f370*/  IMAD.MOV.U32 R9, RZ, RZ, 0x1 ;  /* 0x00000001ff097424 */ /* 0x000fe200078e00ff */
[----:B------:R-:W-:Y:S01]  /*f380*/  ULDC UR9, c[0x0][0xc] ;  /* 0x0000030000097ab9 */ /* 0x000fe20000000800 */
[----:B------:R-:W-:Y:S01]  /*f390*/  UIADD3 UR4, UR5, -0x1, URZ ;  /* 0xffffffff05047890 */ /* 0x000fe2000fffe03f */
[----:B------:R-:W-:Y:S01]  /*f3a0*/  IMAD.MOV.U32 R0, RZ, RZ, 0x1 ;  /* 0x00000001ff007424 */ /* 0x000fe200078e00ff */
[----:B------:R-:W-:Y:S01]  /*f3b0*/  USHF.L.U32 UR18, UR12, UR11, URZ ;  /* 0x0000000b0c127299 */ /* 0x000fe2000800063f */
[----:B------:R-:W-:Y:S01]  /*f3c0*/  IMAD.MOV.U32 R8, RZ, RZ, RZ ;  /* 0x000000ffff087224 */ /* 0x000fe200078e00ff */
[----:B------:R-:W-:Y:S01]  /*f3d0*/  USHF.L.U32 UR5, UR16, UR11, URZ ;  /* 0x0000000b10057299 */ /* 0x000fe2000800063f */
[----:B------:R-:W-:Y:S01]  /*f3e0*/  ULDC UR12, c[0x0][0x10] ;  /* 0x00000400000c7ab9 */ /* 0x000fe20000000800 */
[----:B------:R-:W-:Y:S01]  /*f3f0*/  ULEA.HI UR15, UR15, UR14, URZ, 0x6 ;  /* 0x0000000e0f0f7291 */ /* 0x000fe2000f8f303f */
[----:B------:R-:W-:Y:S01]  /*f400*/  UMOV UR22, 0x5 ;  /* 0x0000000500167882 */ /* 0x000fe20000000000 */
[----:B------:R-:W-:-:S02]  /*f410*/  ULOP3.LUT UR29, UR13, 0x2, URZ, 0xfc, !UPT ;  /* 0x000000020d1d7892 */ /* 0x000fc4000f8efc3f */
[----:B------:R-:W-:Y:S02]  /*f420*/  USHF.R.S32.HI UR19, URZ, 0x6, UR15 ;  /* 0x000000063f137899 */ /* 0x000fe4000801140f */
[----:B0-----:R-:W-:Y:S02]  /*f430*/  ULOP3.LUT UR10, UR8, 0x1, URZ, 0xc0, !UPT ;  /* 0x00000001080a7892 */ /* 0x001fe4000f8ec03f */
[----:B------:R-:W-:Y:S02]  /*f440*/  USHF.R.U32.HI UR30, URZ, 0x1, UR8 ;  /* 0x000000013f1e7899 */ /* 0x000fe40008011608 */
[----:B------:R-:W-:Y:S02]  /*f450*/  USHF.L.U32 UR6, UR8, 0x7, URZ ;  /* 0x0000000708067899 */ /* 0x000fe4000800063f */
[----:B------:R-:W-:Y:S02]  /*f460*/  USHF.L.U32 UR7, UR8, 0xd, URZ ;  /* 0x0000000d08077899 */ /* 0x000fe4000800063f */
[----:B------:R-:W-:-:S02]  /*f470*/  ULOP3.LUT UR8, UR8, 0xfffffffe, URZ, 0xc0, !UPT ;  /* 0xfffffffe08087892 */ /* 0x000fc4000f8ec03f */
[----:B------:R-:W-:Y:S02]  /*f480*/  UISETP.GT.U32.AND UP0, UPT, UR10, 0xffff, UPT ;  /* 0x0000ffff0a00788c */ /* 0x000fe4000bf04070 */
[----:B------:R-:W-:Y:S02]  /*f490*/  USHF.L.U32 UR20, UR16, UR8, URZ ;  /* 0x0000000810147299 */ /* 0x000fe4000800063f */
[----:B------:R-:W-:Y:S02]  /*f4a0*/  ULOP3.LUT UR11, UR8, 0x1, URZ, 0xfc, !UPT ;  /* 0x00000001080b7892 */ /* 0x000fe4000f8efc3f */
[----:B------:R-:W-:Y:S02]  /*f4b0*/  UIMAD.WIDE.U32 UR8, UR9, UR12, URZ ;  /* 0x0000000c090872a5 */ /* 0x000fe4000f8e003f */
[----:B------:R-:W-:Y:S01]  /*f4c0*/  USEL UR10, UR10, 0xffff, !UP0 ;  /* 0x0000ffff0a0a7887 */ /* 0x000fe2000c000000 */
[----:B------:R-:W-:Y:S01]  /*f4d0*/  ULDC UR12, c[0x0][0x14] ;  /* 0x00000500000c7ab9 */ /* 0x000fe20000000800 */
[----:B------:R-:W-:-:S02]  /*f4e0*/  USHF.L.U32 UR11, UR16, UR11, URZ ;  /* 0x0000000b100b7299 */ /* 0x000fc4000800063f */
[----:B------:R-:W-:Y:S02]  /*f4f0*/  UIMAD.WIDE.U32 UR24, UR8, UR12, URZ ;  /* 0x0000000c081872a5 */ /* 0x000fe4000f8e003f */
[----:B------:R-:W-:Y:S02]  /*f500*/  UIMAD UR21, UR9, UR12, URZ ;  /* 0x0000000c091572a4 */ /* 0x000fe4000f8e023f */
[----:B------:R-:W-:Y:S02]  /*f510*/  ULOP3.LUT UR10, UR10, 0xffff, URZ, 0xc0, !UPT ;  /* 0x0000ffff0a0a7892 */ /* 0x000fe4000f8ec03f */
[----:B------:R-:W-:Y:S02]  /*f520*/  ULOP3.LUT UR6, UR6, 0x80, URZ, 0xc0, !UPT ;  /* 0x0000008006067892 */ /* 0x000fe4000f8ec03f */
[----:B------:R-:W-:Y:S02]  /*f530*/  ULOP3.LUT UR7, UR7, 0x2000, URZ, 0xc0, !UPT ;  /* 0x0000200007077892 */ /* 0x000fe4000f8ec03f */
[----:B------:R-:W-:-:S02]  /*f540*/  ULOP3.LUT UR18, URZ, UR18, URZ, 0x33, !UPT ;  /* 0x000000123f127292 */ /* 0x000fc4000f8e333f */
[----:B------:R-:W-:Y:S02]  /*f550*/  ULOP3.LUT UR20, UR20, UR11, URZ, 0xfc, !UPT ;  /* 0x0000000b14147292 */ /* 0x000fe4000f8efc3f */
[----:B------:R-:W-:Y:S02]  /*f560*/  UIADD3 UR21, UR25, UR21, URZ ;  /* 0x0000001519157290 */ /* 0x000fe4000fffe03f */
[----:B------:R-:W-:Y:S02]  /*f570*/  USHF.L.U32 UR22, UR22, UR10, URZ ;  /* 0x0000000a16167299 */ /* 0x000fe4000800063f */
[----:B------:R-:W-:Y:S01]  /*f580*/  UIADD3 UR31, UR19, 0x1, URZ ;  /* 0x00000001131f7890 */ /* 0x000fe2000fffe03f */
[----:B------:R-:W-:-:S11]  /*f590*/  ULDC.64 UR32, c[0x0][0x198] ;  /* 0x0000660000207ab9 */ /* 0x000fd60000000a00 */
.L_x_315:
[----:B------:R-:W-:-:S03]  /*f5a0*/  UMOV UR8, 0xffffffff ;  /* 0xffffffff00087882 */ /* 0x000fc60000000000 */
[----:B------:R-:W-:Y:S05]  /*f5b0*/  BRA.DIV UR8, `(.L_x_305) ;  /* 0x0000001208947947 */ /* 0x000fea000b800000 */
[----:B------:R-:W-:-:S13]  /*f5c0*/  ELECT P0, URZ, PT ;  /* 0x00000000003f782f */ /* 0x000fda0003800000 */
.L_x_331:
[----:B------:R-:W0:Y:S01]  /*f5d0*/  LDC R2, c[0x0][0x28c] ;  /* 0x0000a300ff027b82 */ /* 0x000e220000000800 */
[----:B------:R-:W-:Y:S01]  /*f5e0*/  BSSY B1, `(.L_x_306) ;  /* 0x000003d000017945 */ /* 0x000fe20003800000 */
[----:B0-----:R-:W-:-:S13]  /*f5f0*/  ISETP.LT.OR P0, PT, R2, 0x1, !P0 ;  /* 0x000000010200780c */ /* 0x001fda0004701670 */
[----:B------:R-:W-:Y:S05]  /*f600*/  @P0 BRA `(.L_x_307) ;  /* 0x0000000000e80947 */ /* 0x000fea0003800000 */
[----:B------:R-:W-:Y:S01]  /*f610*/  LEA R5, R5, UR30, 0x1 ;  /* 0x0000001e05057c11 */ /* 0x000fe2000f8e08ff */
[----:B------:R-:W-:Y:S01]  /*f620*/  IMAD.MOV.U32 R13, RZ, RZ, RZ ;  /* 0x000000ffff0d7224 */ /* 0x000fe200078e00ff */
[----:B------:R-:W-:Y:S01]  /*f630*/  LEA R7, R7, UR6, 0x8 ;  /* 0x0000000607077c11 */ /* 0x000fe2000f8e40ff */
[----:B------:R-:W-:Y:S02]  /*f640*/  IMAD.U32 R14, RZ, RZ, UR31 ;  /* 0x0000001fff0e7e24 */ /* 0x000fe4000f8e00ff */
[----:B------:R-:W-:Y:S02]  /*f650*/  IMAD.MOV.U32 R2, RZ, RZ, R0 ;  /* 0x000000ffff027224 */ /* 0x000fe400078e0000 */
[----:B------:R-:W-:Y:S02]  /*f660*/  IMAD.MOV.U32 R3, RZ, RZ, R8 ;  /* 0x000000ffff037224 */ /* 0x000fe400078e0008 */
[----:B------:R-:W-:-:S07]  /*f670*/  IMAD.SHL.U32 R10, R5, 0x40, RZ ;  /* 0x00000040050a7824 */ /* 0x000fce00078e00ff */
.L_x_310:
[----:B------:R-:W0:Y:S01]  /*f680*/  S2R R5, SR_CgaCtaId ;  /* 0x0000000000057919 */ /* 0x000e220000008800 */
[----:B------:R-:W-:Y:S01]  /*f690*/  MOV R4, 0x400 ;  /* 0x0000040000047802 */ /* 0x000fe20000000f00 */
[----:B------:R-:W1:Y:S03]  /*f6a0*/  S2R R15, SR_TID.X ;  /* 0x00000000000f7919 */ /* 0x000e660000002100 */
[----:B0-----:R-:W-:Y:S02]  /*f6b0*/  LEA R12, R5, R4, 0x18 ;  /* 0x00000004050c7211 */ /* 0x001fe400078ec0ff */
[----:B------:R-:W-:Y:S02]  /*f6c0*/  SHF.L.U32 R4, R2, 0x1f, RZ ;  /* 0x0000001f02047819 */ /* 0x000fe400000006ff */
[----:B-1----:R-:W-:Y:S01]  /*f6d0*/  LOP3.LUT P1, RZ, R15, 0x7f, RZ, 0xc0, !PT ;  /* 0x0000007f0fff7812 */ /* 0x002fe2000782c0ff */
[----:B------:R-:W-:-:S04]  /*f6e0*/  IMAD R11, R3, 0x8, R12 ;  /* 0x00000008030b7824 */ /* 0x000fc800078e020c */
[----:B------:R-:W0:Y:S08]  /*f6f0*/  SYNCS.PHASECHK.TRANS64.TRYWAIT P0, [R11+URZ+0x48], R4 ;  /* 0x000048040b0075a7 */ /* 0x000e30000800017f */
[----:B------:R-:W1:Y:S01]  /*f700*/  @!P1 LDC R5, c[0x0][0x500] ;  /* 0x00014000ff059b82 */ /* 0x000e620000000800 */
[----:B0-----:R-:W-:Y:S05]  /*f710*/  @!P0 BRA `(.L_x_308) ;  /* 0x00000010005c8947 */ /* 0x001fea0003800000 */
.L_x_332:
[----:B------:R-:W-:Y:S01]  /*f720*/  UPRMT UR8, UR29, 0x9910, URZ ;  /* 0x000099101d087896 */ /* 0x000fe2000800003f */
[----:B-1----:R1:W-:Y:S03]  /*f730*/  @!P1 SYNCS.ARRIVE.TRANS64 RZ, [R11+URZ], R5 ;  /* 0x000000050bff99a7 */ /* 0x0023e6000800003f */
[----:B------:R-:W-:-:S06]  /*f740*/  UISETP.NE.AND UP0, UPT, UR8, 0x2, UPT ;  /* 0x000000020800788c */ /* 0x000fcc000bf05270 */
[----:B------:R-:W-:-:S13]  /*f750*/  PLOP3.LUT P0, PT, PT, PT, UP0, 0x80, 0x0 ;  /* 0x000000000000781c */ /* 0x000fda0003f0f008 */
[----:B-1----:R-:W-:Y:S05]  /*f760*/  @P0 BRA `(.L_x_309) ;  /* 0x0000000000040947 */ /* 0x002fea0003800000 */
[----:B------:R-:W-:Y:S01]  /*f770*/  BPT.TRAP 0x1 ;  /* 0x000000040000795c */ /* 0x000fe20000300000 */
.L_x_309:
[C---:B0-----:R-:W-:Y:S01]  /*f780*/  LEA R4, R3.reuse, UR30, 0x1 ;  /* 0x0000001e03047c11 */ /* 0x041fe2000f8e08ff */
[----:B------:R-:W-:Y:S01]  /*f790*/  VIADD R14, R14, 0xffffffff ;  /* 0xffffffff0e0e7836 */ /* 0x000fe20000000000 */
[----:B------:R-:W-:Y:S01]  /*f7a0*/  R2UR UR11, R3 ;  /* 0x00000000030b72ca */ /* 0x000fe200000e0000 */
[----:B------:R-:W-:Y:S01]  /*f7b0*/  UIADD3 UR14, UP0, UR32, 0xf0, URZ ;  /* 0x000000f0200e7890 */ /* 0x000fe2000ff1e03f */
[----:B------:R-:W-:Y:S01]  /*f7c0*/  R2UR UR26, R12 ;  /* 0x000000000c1a72ca */ /* 0x000fe200000e0000 */
[----:B------:R-:W-:Y:S01]  /*f7d0*/  IMAD.U32 R4, R4, 0x1000, R12 ;  /* 0x0000100004047824 */ /* 0x000fe200078e000c */
[----:B------:R-:W-:Y:S01]  /*f7e0*/  R2UR UR27, R10 ;  /* 0x000000000a1b72ca */ /* 0x000fe200000e0000 */
[----:B------:R-:W-:Y:S01]  /*f7f0*/  UIADD3 UR34, UP1, UR32, 0x1f0, URZ ;  /* 0x000001f020227890 */ /* 0x000fe2000ff3e03f */
[----:B------:R-:W-:Y:S01]  /*f800*/  R2UR UR9, R11 ;  /* 0x000000000b0972ca */ /* 0x000fe200000e0000 */
[----:B------:R-:W-:Y:S01]  /*f810*/  UIADD3.X UR15, URZ, UR33, URZ, UP0, !UPT ;  /* 0x000000213f0f7290 */ /* 0x000fe200087fe43f */
[----:B------:R-:W-:Y:S01]  /*f820*/  R2UR UR8, R4 ;  /* 0x00000000040872ca */ /* 0x000fe200000e0000 */
[----:B------:R-:W-:Y:S01]  /*f830*/  UPRMT UR23, URZ, 0x5410, UR22 ;  /* 0x000054103f177896 */ /* 0x000fe20008000016 */
[----:B------:R-:W-:Y:S01]  /*f840*/  R2UR UR10, R13 ;  /* 0x000000000d0a72ca */ /* 0x000fe200000e0000 */
[----:B------:R-:W-:Y:S01]  /*f850*/  VIADD R3, R3, 0x1 ;  /* 0x0000000103037836 */ /* 0x000fe20000000000 */
[----:B------:R-:W-:Y:S01]  /*f860*/  R2UR UR12, R6 ;  /* 0x00000000060c72ca */ /* 0x000fe200000e0000 */
[----:B------:R-:W-:Y:S01]  /*f870*/  ULEA UR11, UR11, UR7, 0xe ;  /* 0x000000070b0b7291 */ /* 0x000fe2000f8e703f */
[----:B------:R-:W-:Y:S01]  /*f880*/  R2UR UR28, R7 ;  /* 0x00000000071c72ca */ /* 0x000fe200000e0000 */
[----:B------:R-:W-:Y:S01]  /*f890*/  UPRMT UR36, URZ, 0x5410, UR20 ;  /* 0x000054103f247896 */ /* 0x000fe20008000014 */
[----:B------:R-:W-:Y:S01]  /*f8a0*/  ISETP.GT.AND P1, PT, R14, 0x1, PT ;  /* 0x000000010e00780c */ /* 0x000fe20003f24270 */
[----:B------:R-:W-:Y:S01]  /*f8b0*/  UIADD3 UR26, UR26, 0x12180, UR11 ;  /* 0x000121801a1a7890 */ /* 0x000fe2000fffe00b */
[----:B------:R-:W-:Y:S01]  /*f8c0*/  ISETP.NE.AND P0, PT, R3, 0x9, PT ;  /* 0x000000090300780c */ /* 0x000fe20003f05270 */
[----:B------:R-:W-:Y:S01]  /*f8d0*/  UIADD3.X UR35, URZ, UR33, URZ, UP1, !UPT ;  /* 0x000000213f237290 */ /* 0x000fe20008ffe43f */
[----:B------:R-:W-:Y:S01]  /*f8e0*/  VIADD R13, R13, 0x40 ;  /* 0x000000400d0d7836 */ /* 0x000fe20000000000 */
[----:B------:R-:W-:Y:S01]  /*f8f0*/  UIADD3 UR8, UR8, 0x180, URZ ;  /* 0x0000018008087890 */ /* 0x000fe2000fffe03f */
[----:B------:R-:W-:Y:S01]  /*f900*/  SEL R5, RZ, 0x1, P0 ;  /* 0x00000001ff057807 */ /* 0x000fe20000000000 */
[----:B------:R-:W-:Y:S01]  /*f910*/  UMOV UR16, 0x0 ;  /* 0x0000000000107882 */ /* 0x000fe20000000000 */
[----:B------:R-:W-:Y:S01]  /*f920*/  UMOV UR17, 0x10000000 ;  /* 0x1000000000117882 */ /* 0x000fe20000000000 */
[----:B------:R-:W-:Y:S01]  /*f930*/  UMOV UR11, UR27 ;  /* 0x0000001b000b7c82 */ /* 0x000fe20008000000 */
[----:B------:R-:W-:-:S02]  /*f940*/  LOP3.LUT R2, R2, R5, RZ, 0x3c, !PT ;  /* 0x0000000502027212 */ /* 0x000fc400078e3cff */
[----:B------:R-:W-:Y:S02]  /*f950*/  SEL R3, R3, RZ, P0 ;  /* 0x000000ff03037207 */ /* 0x000fe40000000000 */
[----:B------:R0:W-:Y:S02]  /*f960*/  UTMALDG.3D.MULTICAST [UR8], [UR14], UR23, desc[UR16] ;  /* 0x000010080e0073b4 */ /* 0x0001e40008011817 */
[----:B0-----:R-:W-:Y:S01]  /*f970*/  UMOV UR8, UR26 ;  /* 0x0000001a00087c82 */ /* 0x001fe20008000000 */
[----:B------:R-:W-:Y:S02]  /*f980*/  UMOV UR11, UR28 ;  /* 0x0000001c000b7c82 */ /* 0x000fe40008000000 */
[----:B------:R0:W-:Y:S02]  /*f990*/  UTMALDG.3D.MULTICAST [UR8], [UR34], UR36, desc[UR16] ;  /* 0x00001008220073b4 */ /* 0x0001e40008011824 */
[----:B0-----:R-:W-:Y:S05]  /*f9a0*/  @P1 BRA `(.L_x_310) ;  /* 0xfffffffc00341947 */ /* 0x001fea000383ffff */
.L_x_307:
[----:B------:R-:W-:Y:S05]  /*f9b0*/  BSYNC B1 ;  /* 0x0000000000017941 */ /* 0x000fea0003800000 */
.L_x_306:
[----:B------:R-:W2:Y:S01]  /*f9c0*/  LDL.LU R15, [R1+0x80] ;  /* 0x00008000010f7983 */ /* 0x000ea20000300800 */
[----:B------:R-:W-:Y:S01]  /*f9d0*/  LOP3.LUT P1, RZ, R9, 0xff, RZ, 0xc0, !PT ;  /* 0x000000ff09ff7812 */ /* 0x000fe2000782c0ff */
[----:B------:R-:W-:Y:S01]  /*f9e0*/  VIADD R8, R8, UR19 ;  /* 0x0000001308087c36 */ /* 0x000fe20008000000 */
[----:B------:R-:W-:Y:S01]  /*f9f0*/  ULDC.64 UR8, c[0x0][0x650] ;  /* 0x0001940000087ab9 */ /* 0x000fe20000000a00 */
[----:B------:R-:W3:Y:S01]  /*fa00*/  LDL.LU R12, [R1+0x84] ;  /* 0x00008400010c7983 */ /* 0x000ee20000300800 */
[----:B------:R-:W-:Y:S01]  /*fa10*/  IMAD.U32 R5, RZ, RZ, UR19 ;  /* 0x00000013ff057e24 */ /* 0x000fe2000f8e00ff */
[----:B------:R-:W-:Y:S01]  /*fa20*/  UISETP.GE.U32.AND UP0, UPT, UR19, 0x9, UPT ;  /* 0x000000091300788c */ /* 0x000fe2000bf06070 */
[----:B------:R-:W-:Y:S01]  /*fa30*/  ISETP.GT.U32.AND P0, PT, R8, 0x8, PT ;  /* 0x000000080800780c */ /* 0x000fe20003f04070 */
[----:B------:R-:W-:Y:S01]  /*fa40*/  BSSY B1, `(.L_x_311) ;  /* 0x000006d000017945 */ /* 0x000fe20003800000 */
[----:B------:R-:W-:Y:S01]  /*fa50*/  IMAD.MOV.U32 R7, RZ, RZ, -0x1 ;  /* 0xffffffffff077424 */ /* 0x000fe200078e00ff */
[----:B------:R-:W-:Y:S01]  /*fa60*/  PRMT R9, RZ, 0x7610, R9 ;  /* 0x00007610ff097816 */ /* 0x000fe20000000009 */
[----:B------:R-:W-:Y:S01]  /*fa70*/  IMAD.MOV.U32 R6, RZ, RZ, -0x1 ;  /* 0xffffffffff067424 */ /* 0x000fe200078e00ff */
[----:B------:R-:W-:-:S02]  /*fa80*/  ISETP.LT.U32.AND P0, PT, R5, 0x9, P0 ;  /* 0x000000090500780c */ /* 0x000fc40000701070 */
[----:B------:R-:W0:Y:S01]  /*fa90*/  @P1 S2R R3, SR_CgaCtaId ;  /* 0x0000000000031919 */ /* 0x000e220000008800 */
[----:B------:R-:W-:Y:S02]  /*faa0*/  @P1 MOV R2, 0x400 ;  /* 0x0000040000021802 */ /* 0x000fe40000000f00 */
[----:B------:R-:W-:Y:S02]  /*fab0*/  PLOP3.LUT P3, PT, PT, PT, UP0, 0x80, 0x0 ;  /* 0x000000000000781c */ /* 0x000fe40003f6f008 */
[----:B0-----:R-:W-:Y:S01]  /*fac0*/  @P1 LEA R4, R3, R2, 0x18 ;  /* 0x0000000203041211 */ /* 0x001fe200078ec0ff */
[----:B------:R-:W-:-:S03]  /*fad0*/  IMAD.WIDE.U32 R2, R8, 0x38e38e39, RZ ;  /* 0x38e38e3908027825 */ /* 0x000fc600078e00ff */
[----:B------:R0:W-:Y:S02]  /*fae0*/  @P1 SYNCS.ARRIVE.TRANS64.A1T0 RZ, [R4+URZ+0xa8], RZ ;  /* 0x0000a8ff04ff19a7 */ /* 0x0001e4000810003f */
[----:B------:R-:W-:Y:S02]  /*faf0*/  SHF.R.U32.HI R5, RZ, 0x1, R3 ;  /* 0x00000001ff057819 */ /* 0x000fe40000011603 */
[----:B------:R-:W-:Y:S02]  /*fb00*/  SEL R3, RZ, 0x1, !P0 ;  /* 0x00000001ff037807 */ /* 0x000fe40004000000 */
[----:B------:R-:W-:Y:S01]  /*fb10*/  PRMT R2, RZ, 0x7610, R2 ;  /* 0x00007610ff027816 */ /* 0x000fe20000000002 */
[----:B------:R-:W-:Y:S01]  /*fb20*/  IMAD R8, R5, -0x9, R8 ;  /* 0xfffffff705087824 */ /* 0x000fe200078e0208 */
[----:B------:R-:W-:-:S04]  /*fb30*/  LOP3.LUT R0, R0, R3, RZ, 0x3c, !PT ;  /* 0x0000000300007212 */ /* 0x000fc800078e3cff */
[----:B------:R-:W-:Y:S01]  /*fb40*/  @P3 LOP3.LUT R0, R0, 0x1, R5, 0x78, !PT ;  /* 0x0000000100003812 */ /* 0x000fe200078e7805 */
[----:B------:R-:W-:Y:S01]  /*fb50*/  IMAD.MOV.U32 R5, RZ, RZ, -0x1 ;  /* 0xffffffffff057424 */ /* 0x000fe200078e00ff */
[----:B---3--:R-:W-:-:S04]  /*fb60*/  IADD3 R12, P1, R12, UR24, RZ ;  /* 0x000000180c0c7c10 */ /* 0x008fc8000ff3e0ff */
[----:B--2---:R-:W-:Y:S01]  /*fb70*/  IADD3.X R15, R15, UR21, RZ, P1, !PT ;  /* 0x000000150f0f7c10 */ /* 0x004fe20008ffe4ff */
[----:B------:R0:W-:Y:S01]  /*fb80*/  STL [R1+0x84], R12 ;  /* 0x0000840c01007387 */ /* 0x0001e20000100800 */
[----:B------:R-:W-:-:S03]  /*fb90*/  ISETP.GE.U32.AND P0, PT, R12, UR8, PT ;  /* 0x000000080c007c0c */ /* 0x000fc6000bf06070 */
[----:B------:R0:W-:Y:S01]  /*fba0*/  STL [R1+0x80], R15 ;  /* 0x0000800f01007387 */ /* 0x0001e20000100800 */
[----:B------:R-:W-:-:S13]  /*fbb0*/  ISETP.GE.U32.AND.EX P0, PT, R15, UR9, PT, P0 ;  /* 0x000000090f007c0c */ /* 0x000fda000bf06100 */
[----:B0-----:R-:W-:Y:S05]  /*fbc0*/  @P0 BRA `(.L_x_312) ;  /* 0x0000000400500947 */ /* 0x001fea0003800000 */
[----:B------:R-:W-:Y:S01]  /*fbd0*/  ULDC.64 UR8, c[0x0][0x628] ;  /* 0x00018a0000087ab9 */ /* 0x000fe20000000a00 */
[----:B------:R-:W0:Y:S01]  /*fbe0*/  S2R R11, SR_CTAID.X ;  /* 0x00000000000b7919 */ /* 0x000e220000002500 */
[----:B------:R-:W-:Y:S01]  /*fbf0*/  ISETP.NE.U32.AND P0, PT, RZ, UR8, PT ;  /* 0x00000008ff007c0c */ /* 0x000fe2000bf05070 */
[----:B------:R-:W-:Y:S01]  /*fc00*/  ULDC UR11, c[0x0][0x630] ;  /* 0x00018c00000b7ab9 */ /* 0x000fe20000000800 */
[----:B------:R-:W-:Y:S01]  /*fc10*/  IMAD.MOV.U32 R2, RZ, RZ, R12 ;  /* 0x000000ffff027224 */ /* 0x000fe200078e000c */
[----:B------:R-:W1:Y:S01]  /*fc20*/  S2R R10, SR_CTAID.Y ;  /* 0x00000000000a7919 */ /* 0x000e620000002600 */
[----:B------:R-:W-:Y:S01]  /*fc30*/  ISETP.NE.AND.EX P0, PT, RZ, UR9, PT, P0 ;  /* 0x00000009ff007c0c */ /* 0x000fe2000bf05300 */
[----:B------:R-:W-:-:S12]  /*fc40*/  IMAD.MOV.U32 R3, RZ, RZ, R15 ;  /* 0x000000ffff037224 */ /* 0x000fd800078e000f */
[----:B------:R-:W-:Y:S05]  /*fc50*/  @!P0 BRA `(.L_x_313) ;  /* 0x0000000000288947 */ /* 0x000fea0003800000 */
[----:B------:R-:W-:Y:S02]  /*fc60*/  ULDC UR10, c[0x0][0x634] ;  /* 0x00018d00000a7ab9 */ /* 0x000fe40000000800 */
[----:B------:R-:W-:-:S05]  /*fc70*/  IADD3 R7, P0, R12, UR10, RZ ;  /* 0x0000000a0c077c10 */ /* 0x000fca000ff1e0ff */
[----:B------:R-:W-:-:S04]  /*fc80*/  IMAD.X R13, RZ, RZ, R15, P0 ;  /* 0x000000ffff0d7224 */ /* 0x000fc800000e060f */
[----:B------:R-:W-:-:S04]  /*fc90*/  IMAD.WIDE.U32 R4, R13, UR8, RZ ;  /* 0x000000080d047c25 */ /* 0x000fc8000f8e00ff */
[----:B------:R-:W-:-:S04]  /*fca0*/  IMAD.WIDE.U32 R4, P0, R7, UR9, R4 ;  /* 0x0000000907047c25 */ /* 0x000fc8000f800004 */
[----:B------:R-:W-:-:S04]  /*fcb0*/  IMAD.WIDE.U32 R6, R7, UR8, RZ ;  /* 0x0000000807067c25 */ /* 0x000fc8000f8e00ff */
[----:B------:R-:W-:Y:S01]  /*fcc0*/  IMAD.X R3, RZ, RZ, RZ, P0 ;  /* 0x000000ffff037224 */ /* 0x000fe200000e06ff */
[----:B------:R-:W-:Y:S01]  /*fcd0*/  IADD3 RZ, P0, R7, R4, RZ ;  /* 0x0000000407ff7210 */ /* 0x000fe20007f1e0ff */
[----:B------:R-:W-:-:S04]  /*fce0*/  IMAD.MOV.U32 R2, RZ, RZ, R5 ;  /* 0x000000ffff027224 */ /* 0x000fc800078e0005 */
[----:B------:R-:W-:-:S08]  /*fcf0*/  IMAD.WIDE.U32.X R2, R13, UR9, R2, P0 ;  /* 0x000000090d027c25 */ /* 0x000fd000080e0402 */
.L_x_313:
[--C-:B------:R-:W-:Y:S01]  /*fd00*/  SHF.R.U64 R6, R2, UR11, R3.reuse ;  /* 0x0000000b02067c19 */ /* 0x100fe20008001203 */
[----:B------:R-:W-:Y:S01]  /*fd10*/  ULDC.64 UR8, c[0x0][0x620] ;  /* 0x0001880000087ab9 */ /* 0x000fe20000000a00 */
[----:B------:R-:W-:Y:S01]  /*fd20*/  SHF.R.U32.HI R2, RZ, UR11, R3 ;  /* 0x0000000bff027c19 */ /* 0x000fe20008011603 */
[----:B------:R-:W-:Y:S01]  /*fd30*/  IMAD.MOV.U32 R3, RZ, RZ, R15 ;  /* 0x000000ffff037224 */ /* 0x000fe200078e000f */
[----:B------:R-:W-:Y:S01]  /*fd40*/  IADD3 R5, P0, RZ, -R6, RZ ;  /* 0x80000006ff057210 */ /* 0x000fe20007f1e0ff */
[----:B------:R-:W2:Y:S01]  /*fd50*/  LDC R16, c[0x0][0x144] ;  /* 0x00005100ff107b82 */ /* 0x000ea20000000800 */
[----:B0-----:R-:W-:Y:S01]  /*fd60*/  I2FP.F32.U32 R7, R11 ;  /* 0x0000000b00077245 */ /* 0x001fe20000201000 */
[----:B------:R-:W-:Y:S01]  /*fd70*/  ULDC.64 UR14, c[0x0][0x640] ;  /* 0x00019000000e7ab9 */ /* 0x000fe20000000a00 */
[----:B------:R-:W-:Y:S01]  /*fd80*/  ULDC UR10, c[0x0][0x608] ;  /* 0x00018200000a7ab9 */ /* 0x000fe20000000800 */
[----:B------:R-:W-:Y:S01]  /*fd90*/  IMAD.X R2, RZ, RZ, ~R2, P0 ;  /* 0x000000ffff027224 */ /* 0x000fe200000e0e02 */
[----:B------:R-:W-:-:S03]  /*fda0*/  ISETP.NE.U32.AND P0, PT, RZ, UR14, PT ;  /* 0x0000000eff007c0c */ /* 0x000fc6000bf05070 */
[----:B------:R-:W-:Y:S01]  /*fdb0*/  IMAD R4, R2, UR8, RZ ;  /* 0x0000000802047c24 */ /* 0x000fe2000f8e02ff */
[----:B------:R-:W0:Y:S01]  /*fdc0*/  LDC R13, c[0x0][0x148] ;  /* 0x00005200ff0d7b82 */ /* 0x000e220000000800 */
[----:B------:R-:W-:Y:S01]  /*fdd0*/  IMAD.MOV.U32 R2, RZ, RZ, R12 ;  /* 0x000000ffff027224 */ /* 0x000fe200078e000c */
[----:B------:R-:W-:-:S03]  /*fde0*/  ISETP.NE.AND.EX P0, PT, RZ, UR15, PT, P0 ;  /* 0x0000000fff007c0c */ /* 0x000fc6000bf05300 */
[----:B------:R-:W-:Y:S01]  /*fdf0*/  IMAD.WIDE.U32 R2, R5, UR8, R2 ;  /* 0x0000000805027c25 */ /* 0x000fe2000f8e0002 */
[----:B------:R-:W-:-:S03]  /*fe00*/  ULDC UR8, c[0x0][0x150] ;  /* 0x0000540000087ab9 */ /* 0x000fc60000000800 */
[----:B------:R-:W-:Y:S02]  /*fe10*/  IMAD R5, R5, UR9, R4 ;  /* 0x0000000905057c24 */ /* 0x000fe4000f8e0204 */
[----:B------:R-:W-:Y:S01]  /*fe20*/  FMUL R4, R7, UR8 ;  /* 0x0000000807047c20 */ /* 0x000fe20008400000 */
[----:B------:R-:W-:Y:S01]  /*fe30*/  ULDC UR8, c[0x0][0x618] ;  /* 0x0001860000087ab9 */ /* 0x000fe20000000800 */
[----:B------:R-:W-:Y:S01]  /*fe40*/  ULDC UR9, c[0x0][0x154] ;  /* 0x0000550000097ab9 */ /* 0x000fe20000000800 */
[----:B------:R-:W-:-:S03]  /*fe50*/  IMAD.IADD R3, R3, 0x1, R5 ;  /* 0x0000000103037824 */ /* 0x000fc600078e0205 */
[----:B------:R-:W3:Y:S02]  /*fe60*/  F2I.U32.TRUNC.NTZ R4, R4 ;  /* 0x0000000400047305 */ /* 0x000ee4000020f000 */
[----:B------:R-:W-:Y:S02]  /*fe70*/  SHF.R.U64 R7, R2, UR8, R3 ;  /* 0x0000000802077c19 */ /* 0x000fe40008001203 */
[----:B-1----:R-:W-:-:S05]  /*fe80*/  I2FP.F32.U32 R2, R10 ;  /* 0x0000000a00027245 */ /* 0x002fca0000201000 */
[----:B------:R-:W-:Y:S01]  /*fe90*/  FMUL R5, R2, UR9 ;  /* 0x0000000902057c20 */ /* 0x000fe20008400000 */
[----:B------:R-:W-:Y:S01]  /*fea0*/  SHF.R.U32.HI R2, RZ, UR8, R3 ;  /* 0x00000008ff027c19 */ /* 0x000fe20008011603 */
[----:B------:R-:W-:Y:S02]  /*feb0*/  ULDC UR8, c[0x0][0x658] ;  /* 0x0001960000087ab9 */ /* 0x000fe40000000800 */
[----:B------:R1:W4:Y:S01]  /*fec0*/  F2I.U32.TRUNC.NTZ R15, R5 ;  /* 0x00000005000f7305 */ /* 0x000322000020f000 */
[--C-:B------:R-:W-:Y:S02]  /*fed0*/  SHF.R.U64 R14, R7, UR10, R2.reuse ;  /* 0x0000000a070e7c19 */ /* 0x100fe40008001202 */
[----:B------:R-:W-:Y:S01]  /*fee0*/  SHF.R.U32.HI R3, RZ, UR10, R2 ;  /* 0x0000000aff037c19 */ /* 0x000fe20008011602 */
[----:B---3--:R-:W-:-:S03]  /*fef0*/  IMAD.MOV R2, RZ, RZ, -R4 ;  /* 0x000000ffff027224 */ /* 0x008fc600078e0a04 */
[----:B------:R-:W-:Y:S01]  /*ff00*/  SHF.R.U64 R12, R14, UR8, R3 ;  /* 0x000000080e0c7c19 */ /* 0x000fe20008001203 */
[----:B--2---:R-:W-:Y:S01]  /*ff10*/  IMAD R17, R16, R2, R11 ;  /* 0x0000000210117224 */ /* 0x004fe200078e020b */
[----:B------:R-:W-:-:S03]  /*ff20*/  SHF.R.U32.HI R4, RZ, UR8, R3 ;  /* 0x00000008ff047c19 */ /* 0x000fc60008011603 */
[----:B------:R-:W-:Y:S02]  /*ff30*/  IMAD.MOV.U32 R2, RZ, RZ, R12 ;  /* 0x000000ffff027224 */ /* 0x000fe400078e000c */
[----:B------:R-:W-:Y:S01]  /*ff40*/  IMAD.MOV.U32 R3, RZ, RZ, R4 ;  /* 0x000000ffff037224 */ /* 0x000fe200078e0004 */
[----:B-1--4-:R-:W-:Y:S06]  /*ff50*/  @!P0 BRA `(.L_x_314) ;  /* 0x0000000000288947 */ /* 0x012fec0003800000 */
[----:B------:R-:W-:Y:S02]  /*ff60*/  ULDC UR8, c[0x0][0x64c] ;  /* 0x0001930000087ab9 */ /* 0x000fe40000000800 */
[----:B------:R-:W-:-:S05]  /*ff70*/  IADD3 R3, P0, R12, UR8, RZ ;  /* 0x000000080c037c10 */ /* 0x000fca000ff1e0ff */
[----:B------:R-:W-:-:S04]  /*ff80*/  IMAD.X R11, RZ, RZ, R4, P0 ;  /* 0x000000ffff0b7224 */ /* 0x000fc800000e0604 */
[----:B------:R-:W-:-:S04]  /*ff90*/  IMAD.WIDE.U32 R4, R11, UR14, RZ ;  /* 0x0000000e0b047c25 */ /* 0x000fc8000f8e00ff */
[----:B------:R-:W-:-:S04]  /*ffa0*/  IMAD.WIDE.U32 R4, P0, R3, UR15, R4 ;  /* 0x0000000f03047c25 */ /* 0x000fc8000f800004 */
[----:B------:R-:W-:-:S04]  /*ffb0*/  IMAD.WIDE.U32 R2, R3, UR14, RZ ;  /* 0x0000000e03027c25 */ /* 0x000fc8000f8e00ff */
[----:B------:R-:W-:Y:S01]  /*ffc0*/  IMAD.MOV.U32 R2, RZ, RZ, R5 ;  /* 0x000000ffff027224 */ /* 0x000fe200078e0005 */
[----:B------:R-:W-:Y:S01]  /*ffd0*/  IADD3 RZ, P1, R3, R4, RZ ;  /* 0x0000000403ff7210 */ /* 0x000fe20007f3e0ff */
[----:B------:R-:W-:-:S04]  /*ffe0*/  IMAD.X R3, RZ, RZ, RZ, P0 ;  /* 0x000000ffff037224 */ /* 0x000fc800000e06ff */
[----:B------:R-:W-:-:S08]  /*fff0*/  IMAD.WIDE.U32.X R2, R11, UR15, R2, P1 ;  /* 0x0000000f0b027c25 */ /* 0x000fd000088e0402 */
.L_x_314:
[----:B------:R-:W-:Y:S01]  /*10000*/  ULDC UR8, c[0x0][0x648] ;  /* 0x0001920000087ab9 */ /* 0x000fe20000000800 */
[----:B------:R-:W-:Y:S01]  /*10010*/  IMAD.MOV R15, RZ, RZ, -R15 ;  /* 0x000000ffff0f7224 */ /* 0x000fe200078e0a0f */
[----:B------:R-:W-:Y:S01]  /*10020*/  SHF.R.U64 R3, R2, UR8, R3 ;  /* 0x0000000802037c19 */ /* 0x000fe20008001203 */
[----:B------:R-:W-:Y:S01]  /*10030*/  ULDC UR8, c[0x0][0x638] ;  /* 0x00018e0000087ab9 */ /* 0x000fe20000000800 */
[----:B------:R-:W-:Y:S01]  /*10040*/  LOP3.LUT R2, R14, UR18, RZ, 0xc0, !PT ;  /* 0x000000120e027c12 */ /* 0x000fe2000f8ec0ff */
[----:B0-----:R-:W-:Y:S01]  /*10050*/  @P2 IMAD R17, R13, R15, R10 ;  /* 0x0000000f0d112224 */ /* 0x001fe200078e020a */
[----:B------:R-:W-:Y:S01]  /*10060*/  LOP3.LUT R7, R7, UR4, RZ, 0xc0, !PT ;  /* 0x0000000407077c12 */ /* 0x000fe2000f8ec0ff */
[----:B------:R-:W-:Y:S01]  /*10070*/  IMAD.MOV R5, RZ, RZ, -R3 ;  /* 0x000000ffff057224 */ /* 0x000fe200078e0a03 */
[----:B------:R-:W-:Y:S01]  /*10080*/  ULDC UR9, c[0x0][0x610] ;  /* 0x0001840000097ab9 */ /* 0x000fe20000000800 */
[----:B------:R-:W-:Y:S02]  /*10090*/  IMAD R2, R3, UR5, R2 ;  /* 0x0000000503027c24 */ /* 0x000fe4000f8e0202 */
[----:B------:R-:W-:Y:S01]  /*100a0*/  IMAD R12, R5, UR8, R12 ;  /* 0x00000008050c7c24 */ /* 0x000fe2000f8e020c */
[----:B------:R-:W-:Y:S01]  /*100b0*/  ULDC UR8, c[0x0][0x600] ;  /* 0x0001800000087ab9 */ /* 0x000fe20000000800 */
[----:B------:R-:W-:-:S02]  /*100c0*/  IMAD R5, R2, UR9, R17 ;  /* 0x0000000902057c24 */ /* 0x000fc4000f8e0211 */
[----:B------:R-:W-:Y:S02]  /*100d0*/  IMAD R12, R12, UR8, R7 ;  /* 0x000000080c0c7c24 */ /* 0x000fe4000f8e0207 */
[----:B------:R-:W-:-:S03]  /*100e0*/  IMAD.MOV.U32 R2, RZ, RZ, 0x1 ;  /* 0x00000001ff027424 */ /* 0x000fc600078e00ff */
[----:B------:R-:W-:Y:S02]  /*100f0*/  SEL R7, R12, R5, !P2 ;  /* 0x000000050c077207 */ /* 0x000fe40005000000 */
[----:B------:R-:W-:-:S07]  /*10100*/  SEL R5, R5, R12, !P2 ;  /* 0x0000000c05057207 */ /* 0x000fce0005000000 */
.L_x_312:
[----:B------:R-:W-:Y:S05]  /*10110*/  BSYNC B1 ;  /* 0x0000000000017941 */ /* 0x000fea0003800000 */
.L_x_311:
[----:B------:R-:W-:-:S13]  /*10120*/  LOP3.LUT P0, RZ, R2, 0xff, RZ, 0xc0, !PT ;  /* 0x000000ff02ff7812 */ /* 0x000fda000780c0ff */
[----:B------:R-:W-:Y:S05]  /*10130*/  @P0 BRA `(.L_x_315) ;  /* 0xfffffff400180947 */ /* 0x000fea000383ffff */
[----:B------:R-:W-:Y:S05]  /*10140*/  BSYNC B0 ;  /* 0x0000000000007941 */ /* 0x000fea0003800000 */
.L_x_304:
[----:B------:R-:W-:-:S03]  /*10150*/  UMOV UR8, 0xffffffff ;  /* 0xffffffff00087882 */ /* 0x000fc60000000000 */
[----:B------:R-:W-:Y:S05]  /*10160*/  BRA.DIV UR8, `(.L_x_316) ;  /* 0x0000000608dc7947 */ /* 0x000fea000b800000 */
[----:B------:R-:W-:-:S13]  /*10170*/  ELECT P0, URZ, PT ;  /* 0x00000000003f782f */ /* 0x000fda0003800000 */
.L_x_335:
[----:B------:R-:W-:Y:S04]  /*10180*/  BSSY B0, `(.L_x_317) ;  /* 0x0000059000007945 */ /* 0x000fe80003800000 */
[----:B------:R-:W-:Y:S05]  /*10190*/  @!P0 BRA `(.L_x_318) ;  /* 0x00000004005c8947 */ /* 0x000fea0003800000 */
[----:B------:R-:W-:-:S04]  /*101a0*/  ULOP3.LUT UR8, UR13, 0x2, URZ, 0xfc, !UPT ;  /* 0x000000020d087892 */ /* 0x000fc8000f8efc3f */
[----:B------:R-:W-:-:S06]  /*101b0*/  UISETP.NE.AND UP0, UPT, UR8, 0x3, UPT ;  /* 0x000000030800788c */ /* 0x000fcc000bf05270 */
[----:B------:R-:W-:-:S13]  /*101c0*/  PLOP3.LUT P0, PT, PT, PT, UP0, 0x80, 0x0 ;  /* 0x000000000000781c */ /* 0x000fda0003f0f008 */
[----:B------:R-:W-:Y:S05]  /*101d0*/  @!P0 BRA `(.L_x_319) ;  /* 0x0000000000048947 */ /* 0x000fea0003800000 */
[----:B------:R-:W-:Y:S01]  /*101e0*/  BPT.TRAP 0x1 ;  /* 0x000000040000795c */ /* 0x000fe20000300000 */
.L_x_319:
[----:B------:R-:W0:Y:S01]  /*101f0*/  S2R R3, SR_CgaCtaId ;  /* 0x0000000000037919 */ /* 0x000e220000008800 */
[----:B------:R-:W-:-:S04]  /*10200*/  MOV R2, 0x400 ;  /* 0x0000040000027802 */ /* 0x000fc80000000f00 */
[----:B0-----:R-:W-:Y:S02]  /*10210*/  LEA R3, R3, R2, 0x18 ;  /* 0x0000000203037211 */ /* 0x001fe400078ec0ff */
[----:B------:R-:W-:-:S03]  /*10220*/  SHF.L.U32 R2, R0, 0x1f, RZ ;  /* 0x0000001f00027819 */ /* 0x000fc600000006ff */
[----:B------:R-:W-:-:S04]  /*10230*/  VIADD R3, R3, 0x48 ;  /* 0x0000004803037836 */ /* 0x000fc80000000000 */
[C---:B------:R-:W-:Y:S02]  /*10240*/  IMAD R7, R8.reuse, 0x8, R3 ;  /* 0x0000000808077824 */ /* 0x040fe400078e0203 */
[----:B------:R-:W-:Y:S02]  /*10250*/  VIADD R8, R8, 0x1 ;  /* 0x0000000108087836 */ /* 0x000fe40000000000 */
[----:B------:R-:W0:Y:S03]  /*10260*/  SYNCS.PHASECHK.TRANS64.TRYWAIT P0, [R7+URZ], R2 ;  /* 0x00000002070075a7 */ /* 0x000e26000800017f */
[----:B------:R-:W-:-:S04]  /*10270*/  ISETP.NE.AND P1, PT, R8, 0x9, PT ;  /* 0x000000090800780c */ /* 0x000fc80003f25270 */
[----:B------:R-:W-:Y:S02]  /*10280*/  SEL R5, RZ, 0x1, P1 ;  /* 0x00000001ff057807 */ /* 0x000fe40000800000 */
[----:B------:R-:W-:Y:S02]  /*10290*/  SEL R8, R8, RZ, P1 ;  /* 0x000000ff08087207 */ /* 0x000fe40000800000 */
[----:B------:R-:W-:-:S03]  /*102a0*/  LOP3.LUT R5, R0, R5, RZ, 0x3c, !PT ;  /* 0x0000000500057212 */ /* 0x000fc600078e3cff */
[----:B------:R-:W-:Y:S01]  /*102b0*/  IMAD R9, R8, 0x8, R3 ;  /* 0x0000000808097824 */ /* 0x000fe200078e0203 */
[----:B------:R-:W-:Y:S01]  /*102c0*/  SHF.L.U32 R4, R5, 0x1f, RZ ;  /* 0x0000001f05047819 */ /* 0x000fe200000006ff */
[----:B0-----:R-:W-:Y:S06]  /*102d0*/  @!P0 BRA `(.L_x_320) ;  /* 0x0000000400a08947 */ /* 0x001fec0003800000 */
.L_x_336:
[----:B------:R-:W1:Y:S01]  /*102e0*/  SYNCS.PHASECHK.TRANS64.TRYWAIT P0, [R9+URZ], R4 ;  /* 0x00000004090075a7 */ /* 0x000e62000800017f */
[----:B------:R-:W-:-:S05]  /*102f0*/  VIADD R0, R8, 0x1 ;  /* 0x0000000108007836 */ /* 0x000fca0000000000 */
[----:B------:R-:W-:-:S04]  /*10300*/  ISETP.NE.AND P1, PT, R0, 0x9, PT ;  /* 0x000000090000780c */ /* 0x000fc80003f25270 */
[----:B0-----:R-:W-:Y:S02]  /*10310*/  SEL R2, RZ, 0x1, P1 ;  /* 0x00000001ff027807 */ /* 0x001fe40000800000 */
[----:B------:R-:W-:Y:S02]  /*10320*/  SEL R0, R0, RZ, P1 ;  /* 0x000000ff00007207 */ /* 0x000fe40000800000 */
[----:B------:R-:W-:-:S03]  /*10330*/  LOP3.LUT R7, R5, R2, RZ, 0x3c, !PT ;  /* 0x0000000205077212 */ /* 0x000fc600078e3cff */
[----:B------:R-:W-:Y:S01]  /*10340*/  IMAD R6, R0, 0x8, R3 ;  /* 0x0000000800067824 */ /* 0x000fe200078e0203 */
[----:B------:R-:W-:Y:S01]  /*10350*/  SHF.L.U32 R5, R7, 0x1f, RZ ;  /* 0x0000001f07057819 */ /* 0x000fe200000006ff */
[----:B-1----:R-:W-:Y:S06]  /*10360*/  @!P0 BRA `(.L_x_321) ;  /* 0x0000000400908947 */ /* 0x002fec0003800000 */
.L_x_337:
[----:B------:R-:W1:Y:S01]  /*10370*/  SYNCS.PHASECHK.TRANS64.TRYWAIT P0, [R6+URZ], R5 ;  /* 0x00000005060075a7 */ /* 0x000e62000800017f */
[----:B------:R-:W-:-:S05]  /*10380*/  VIADD R0, R0, 0x1 ;  /* 0x0000000100007836 */ /* 0x000fca0000000000 */
[----:B------:R-:W-:-:S04]  /*10390*/  ISETP.NE.AND P1, PT, R0, 0x9, PT ;  /* 0x000000090000780c */ /* 0x000fc80003f25270 */
[----:B------:R-:W-:Y:S02]  /*103a0*/  SEL R2, RZ, 0x1, P1 ;  /* 0x00000001ff027807 */ /* 0x000fe40000800000 */
[----:B------:R-:W-:Y:S02]  /*103b0*/  SEL R0, R0, RZ, P1 ;  /* 0x000000ff00007207 */ /* 0x000fe40000800000 */
[----:B------:R-:W-:-:S03]  /*103c0*/  LOP3.LUT R7, R7, R2, RZ, 0x3c, !PT ;  /* 0x0000000207077212 */ /* 0x000fc600078e3cff */
[----:B0-----:R-:W-:Y:S01]  /*103d0*/  IMAD R9, R0, 0x8, R3 ;  /* 0x0000000800097824 */ /* 0x001fe200078e0203 */
[----:B------:R-:W-:Y:S01]  /*103e0*/  SHF.L.U32 R4, R7, 0x1f, RZ ;  /* 0x0000001f07047819 */ /* 0x000fe200000006ff */
[----:B-1----:R-:W-:Y:S06]  /*103f0*/  @!P0 BRA `(.L_x_322) ;  /* 0x0000000400808947 */ /* 0x002fec0003800000 */
.L_x_338:
        /* <DEDUP_REMOVED lines=9> */
.L_x_339:
        /* <DEDUP_REMOVED lines=9> */
.L_x_340:
        /* <DEDUP_REMOVED lines=9> */
.L_x_341:
        /* <DEDUP_REMOVED lines=9> */
.L_x_342:
[----:B------:R-:W1:Y:S01]  /*10640*/  SYNCS.PHASECHK.TRANS64.TRYWAIT P0, [R9+URZ], R4 ;  /* 0x00000004090075a7 */ /* 0x000e62000800017f */
[----:B------:R-:W-:-:S05]  /*10650*/  VIADD R0, R0, 0x1 ;  /* 0x0000000100007836 */ /* 0x000fca0000000000 */
[----:B------:R-:W-:-:S04]  /*10660*/  ISETP.NE.AND P1, PT, R0, 0x9, PT ;  /* 0x000000090000780c */ /* 0x000fc80003f25270 */
[----:B------:R-:W-:Y:S02]  /*10670*/  SEL R2, RZ, 0x1, P1 ;  /* 0x00000001ff027807 */ /* 0x000fe40000800000 */
[----:B------:R-:W-:Y:S02]  /*10680*/  SEL R0, R0, RZ, P1 ;  /* 0x000000ff00007207 */ /* 0x000fe40000800000 */
[----:B------:R-:W-:Y:S01]  /*10690*/  LOP3.LUT R2, R7, R2, RZ, 0x3c, !PT ;  /* 0x0000000207027212 */ /* 0x000fe200078e3cff */
[----:B-1----:R-:W-:Y:S06]  /*106a0*/  @!P0 BRA `(.L_x_327) ;  /* 0x0000000400388947 */ /* 0x002fec0003800000 */
.L_x_343:
[----:B------:R-:W-:Y:S01]  /*106b0*/  IMAD R3, R0, 0x8, R3 ;  /* 0x0000000800037824 */ /* 0x000fe200078e0203 */
[----:B------:R-:W-:-:S07]  /*106c0*/  SHF.L.U32 R0, R2, 0x1f, RZ ;  /* 0x0000001f02007819 */ /* 0x000fce00000006ff */
.L_x_328:
[----:B--2---:R2:W3:Y:S02]  /*106d0*/  SYNCS.PHASECHK.TRANS64.TRYWAIT P0, [R3+URZ], R0 ;  /* 0x00000000030075a7 */ /* 0x0044e4000800017f */
[----:B---3--:R-:W-:Y:S05]  /*106e0*/  @!P0 NANOSLEEP.SYNCS 0x989680 ;  /* 0x009896800000895d */ /* 0x008fea0003900000 */
[----:B------:R-:W3:Y:S02]  /*106f0*/  @!P0 SYNCS.PHASECHK.TRANS64 P0, [R3+URZ], R0 ;  /* 0x00000000030085a7 */ /* 0x000ee4000800007f */
[----:B---3--:R-:W-:Y:S05]  /*10700*/  @!P0 BRA `(.L_x_328) ;  /* 0xfffffffc00f08947 */ /* 0x008fea000383ffff */
.L_x_318:
[----:B------:R-:W-:Y:S05]  /*10710*/  BSYNC B0 ;  /* 0x0000000000007941 */ /* 0x000fea0003800000 */
.L_x_317:
[----:B------:R-:W-:Y:S05]  /*10720*/  EXIT ;  /* 0x000000000000794d */ /* 0x000fea0003800000 */
.L_x_22:
[----:B-1----:R-:W-:-:S04]  /*10730*/  IMAD.U32 R3, RZ, RZ, UR6 ;  /* 0x00000006ff037e24 */ /* 0x002fc8000f8e00ff */
[----:B------:R1:W2:Y:S03]  /*10740*/  SYNCS.PHASECHK.TRANS64.TRYWAIT P0, [R3+URZ], R0 ;  /* 0x00000000030075a7 */ /* 0x0002a6000800017f */
[----:B--2---:R-:W-:Y:S05]  /*10750*/  @!P0 NANOSLEEP.SYNCS 0x989680 ;  /* 0x009896800000895d */ /* 0x004fea0003900000 */
[----:B------:R-:W2:Y:S02]  /*10760*/  @!P0 SYNCS.PHASECHK.TRANS64 P0, [R3+URZ], R0 ;  /* 0x00000000030085a7 */ /* 0x000ea4000800007f */
[----:B--2---:R-:W-:Y:S05]  /*10770*/  @!P0 BRA `(.L_x_22) ;  /* 0xfffffffc00ec8947 */ /* 0x004fea000383ffff */
[----:B------:R-:W-:Y:S05]  /*10780*/  BRA `(.L_x_21) ;  /* 0xffffff1400dc7947 */ /* 0x000fea000383ffff */
.L_x_28:
[----:B-----5:R1:W-:Y:S02]  /*10790*/  STL [R1+0x90], R0 ;  /* 0x0000900001007387 */ /* 0x0203e40000100800 */
[----:B-1----:R-:W-:-:S04]  /*107a0*/  IMAD.U32 R0, RZ, RZ, UR9 ;  /* 0x00000009ff007e24 */ /* 0x002fc8000f8e00ff */
[----:B------:R1:W3:Y:S03]  /*107b0*/  SYNCS.PHASECHK.TRANS64.TRYWAIT P0, [R0+URZ], R229 ;  /* 0x000000e5000075a7 */ /* 0x0002e6000800017f */
[----:B---3--:R-:W-:Y:S05]  /*107c0*/  @!P0 NANOSLEEP.SYNCS 0x989680 ;  /* 0x009896800000895d */ /* 0x008fea0003900000 */
[----:B------:R1:W3:Y:S02]  /*107d0*/  @!P0 SYNCS.PHASECHK.TRANS64 P0, [R0+URZ], R229 ;  /* 0x000000e5000085a7 */ /* 0x0002e4000800007f */
[----:B-1----:R1:W5:Y:S02]  /*107e0*/  LDL.LU R0, [R1+0x90] ;  /* 0x0000900001007983 */ /* 0x0023640000300800 */
[----:B-1-3--:R-:W-:Y:S05]  /*107f0*/  @!P0 BRA `(.L_x_28) ;  /* 0xfffffffc00e48947 */ /* 0x00afea000383ffff */
[----:B------:R-:W-:Y:S05]  /*10800*/  BRA `(.L_x_27) ;  /* 0xffffff2800507947 */ /* 0x000fea000383ffff */
.L_x_305:
[----:B------:R-:W-:Y:S01]  /*10810*/  BSSY B1, `(.L_x_329) ;  /* 0x0000006000017945 */ /* 0x000fe20003800000 */
[----:B------:R-:W-:-:S07]  /*10820*/  IMAD.MOV.U32 R2, RZ, RZ, -0x1 ;  /* 0xffffffffff027424 */ /* 0x000fce00078e00ff */
[----:B------:R-:W-:Y:S05]  /*10830*/  WARPSYNC.COLLECTIVE R2, `(.L_x_330) ;  /* 0x00000000020c7348 */ /* 0x000fea0003c00000 */
[----:B------:R-:W-:Y:S02]  /*10840*/  ELECT P0, UR62, PT ;  /* 0x00000000003e782f */ /* 0x000fe40003800000 */
[----:B------:R-:W-:Y:S01]  /*10850*/  MOV R2, UR62 ;  /* 0x0000003e00027c02 */ /* 0x000fe20008000f00 */
[----:B------:R-:W-:Y:S10]  /*10860*/  ENDCOLLECTIVE ;  /* 0x000000000000791b */ /* 0x000ff40003800000 */
.L_x_330:
[----:B------:R-:W-:Y:S05]  /*10870*/  BSYNC B1 ;  /* 0x0000000000017941 */ /* 0x000fea0003800000 */
.L_x_329:
[----:B------:R-:W-:Y:S05]  /*10880*/  BRA `(.L_x_331) ;  /* 0xffffffec00507947 */ /* 0x000fea000383ffff */
.L_x_308:
[----:B0-----:R0:W2:Y:S02]  /*10890*/  SYNCS.PHASECHK.TRANS64.TRYWAIT P0, [R11+URZ+0x48], R4 ;  /* 0x000048040b0075a7 */ /* 0x0010a4000800017f */
[----:B--2---:R-:W-:Y:S05]  /*108a0*/  @!P0 NANOSLEEP.SYNCS 0x989680 ;  /* 0x009896800000895d */ /* 0x004fea0003900000 */
[----:B------:R-:W2:Y:S02]  /*108b0*/  @!P0 SYNCS.PHASECHK.TRANS64 P0, [R11+URZ+0x48], R4 ;  /* 0x000048040b0085a7 */ /* 0x000ea4000800007f */
[----:B--2---:R-:W-:Y:S05]  /*108c0*/  @!P0 BRA `(.L_x_308) ;  /* 0xfffffffc00f08947 */ /* 0x004fea000383ffff */
[----:B------:R-:W-:Y:S05]  /*108d0*/  BRA `(.L_x_332) ;  /* 0xffffffec00907947 */ /* 0x000fea000383ffff */
.L_x_316:
[----:B------:R-:W-:Y:S01]  /*108e0*/  BSSY B0, `(.L_x_333) ;  /* 0x0000006000007945 */ /* 0x000fe20003800000 */
[----:B------:R-:W-:-:S07]  /*108f0*/  IMAD.MOV.U32 R2, RZ, RZ, -0x1 ;  /* 0xffffffffff027424 */ /* 0x000fce00078e00ff */
[----:B------:R-:W-:Y:S05]  /*10900*/  WARPSYNC.COLLECTIVE R2, `(.L_x_334) ;  /* 0x00000000020c7348 */ /* 0x000fea0003c00000 */
[----:B------:R-:W-:Y:S02]  /*10910*/  ELECT P0, UR62, PT ;  /* 0x00000000003e782f */ /* 0x000fe40003800000 */
[----:B------:R-:W-:Y:S01]  /*10920*/  MOV R2, UR62 ;  /* 0x0000003e00027c02 */ /* 0x000fe20008000f00 */
[----:B------:R-:W-:Y:S10]  /*10930*/  ENDCOLLECTIVE ;  /* 0x000000000000791b */ /* 0x000ff40003800000 */
.L_x_334:
[----:B------:R-:W-:Y:S05]  /*10940*/  BSYNC B0 ;  /* 0x0000000000007941 */ /* 0x000fea0003800000 */
.L_x_333:
[----:B------:R-:W-:Y:S05]  /*10950*/  BRA `(.L_x_335) ;  /* 0xfffffff800087947 */ /* 0x000fea000383ffff */
.L_x_320:
[----:B0-----:R0:W1:Y:S02]  /*10960*/  SYNCS.PHASECHK.TRANS64.TRYWAIT P0, [R7+URZ], R2 ;  /* 0x00000002070075a7 */ /* 0x001064000800017f */
[----:B-1----:R-:W-:Y:S05]  /*10970*/  @!P0 NANOSLEEP.SYNCS 0x989680 ;  /* 0x009896800000895d */ /* 0x002fea0003900000 */
[----:B------:R-:W1:Y:S02]  /*10980*/  @!P0 SYNCS.PHASECHK.TRANS64 P0, [R7+URZ], R2 ;  /* 0x00000002070085a7 */ /* 0x000e64000800007f */
[----:B-1----:R-:W-:Y:S05]  /*10990*/  @!P0 BRA `(.L_x_320) ;  /* 0xfffffffc00f08947 */ /* 0x002fea000383ffff */
[----:B------:R-:W-:Y:S05]  /*109a0*/  BRA `(.L_x_336) ;  /* 0xfffffff8004c7947 */ /* 0x000fea000383ffff */
.L_x_321:
[----:B0-----:R0:W1:Y:S02]  /*109b0*/  SYNCS.PHASECHK.TRANS64.TRYWAIT P0, [R9+URZ], R4 ;  /* 0x00000004090075a7 */ /* 0x001064000800017f */
[----:B-1----:R-:W-:Y:S05]  /*109c0*/  @!P0 NANOSLEEP.SYNCS 0x989680 ;  /* 0x009896800000895d */ /* 0x002fea0003900000 */
[----:B------:R-:W1:Y:S02]  /*109d0*/  @!P0 SYNCS.PHASECHK.TRANS64 P0, [R9+URZ], R4 ;  /* 0x00000004090085a7 */ /* 0x000e64000800007f */
[----:B-1----:R-:W-:Y:S05]  /*109e0*/  @!P0 BRA `(.L_x_321) ;  /* 0xfffffffc00f08947 */ /* 0x002fea000383ffff */
[----:B------:R-:W-:Y:S05]  /*109f0*/  BRA `(.L_x_337) ;  /* 0xfffffff8005c7947 */ /* 0x000fea000383ffff */
.L_x_322:
[----:B0-----:R0:W1:Y:S02]  /*10a00*/  SYNCS.PHASECHK.TRANS64.TRYWAIT P0, [R6+URZ], R5 ;  /* 0x00000005060075a7 */ /* 0x001064000800017f */
[----:B-1----:R-:W-:Y:S05]  /*10a10*/  @!P0 NANOSLEEP.SYNCS 0x989680 ;  /* 0x009896800000895d */ /* 0x002fea0003900000 */
[----:B------:R-:W1:Y:S02]  /*10a20*/  @!P0 SYNCS.PHASECHK.TRANS64 P0, [R6+URZ], R5 ;  /* 0x00000005060085a7 */ /* 0x000e64000800007f */
[----:B-1----:R-:W-:Y:S05]  /*10a30*/  @!P0 BRA `(.L_x_322) ;  /* 0xfffffffc00f08947 */ /* 0x002fea000383ffff */
[----:B------:R-:W-:Y:S05]  /*10a40*/  BRA `(.L_x_338) ;  /* 0xfffffff8006c7947 */ /* 0x000fea000383ffff */
.L_x_323:
[----:B0-----:R0:W1:Y:S02]  /*10a50*/  SYNCS.PHASECHK.TRANS64.TRYWAIT P0, [R9+URZ], R4 ;  /* 0x00000004090075a7 */ /* 0x001064000800017f */
[----:B-1----:R-:W-:Y:S05]  /*10a60*/  @!P0 NANOSLEEP.SYNCS 0x989680 ;  /* 0x009896800000895d */ /* 0x002fea0003900000 */
[----:B------:R-:W1:Y:S02]  /*10a70*/  @!P0 SYNCS.PHASECHK.TRANS64 P0, [R9+URZ], R4 ;  /* 0x00000004090085a7 */ /* 0x000e64000800007f */
[----:B-1----:R-:W-:Y:S05]  /*10a80*/  @!P0 BRA `(.L_x_323) ;  /* 0xfffffffc00f08947 */ /* 0x002fea000383ffff */
[----:B------:R-:W-:Y:S05]  /*10a90*/  BRA `(.L_x_339) ;  /* 0xfffffff8007c7947 */ /* 0x000fea000383ffff */
.L_x_324:
[----:B0-----:R0:W1:Y:S02]  /*10aa0*/  SYNCS.PHASECHK.TRANS64.TRYWAIT P0, [R6+URZ], R5 ;  /* 0x00000005060075a7 */ /* 0x001064000800017f */
[----:B-1----:R-:W-:Y:S05]  /*10ab0*/  @!P0 NANOSLEEP.SYNCS 0x989680 ;  /* 0x009896800000895d */ /* 0x002fea0003900000 */
[----:B------:R-:W1:Y:S02]  /*10ac0*/  @!P0 SYNCS.PHASECHK.TRANS64 P0, [R6+URZ], R5 ;  /* 0x00000005060085a7 */ /* 0x000e64000800007f */
[----:B-1----:R-:W-:Y:S05]  /*10ad0*/  @!P0 BRA `(.L_x_324) ;  /* 0xfffffffc00f08947 */ /* 0x002fea000383ffff */
[----:B------:R-:W-:Y:S05]  /*10ae0*/  BRA `(.L_x_340) ;  /* 0xfffffff8008c7947 */ /* 0x000fea000383ffff */
.L_x_325:
[----:B0-----:R0:W1:Y:S02]  /*10af0*/  SYNCS.PHASECHK.TRANS64.TRYWAIT P0, [R9+URZ], R4 ;  /* 0x00000004090075a7 */ /* 0x001064000800017f */
[----:B-1----:R-:W-:Y:S05]  /*10b00*/  @!P0 NANOSLEEP.SYNCS 0x989680 ;  /* 0x009896800000895d */ /* 0x002fea0003900000 */
[----:B------:R-:W1:Y:S02]  /*10b10*/  @!P0 SYNCS.PHASECHK.TRANS64 P0, [R9+URZ], R4 ;  /* 0x00000004090085a7 */ /* 0x000e64000800007f */
[----:B-1----:R-:W-:Y:S05]  /*10b20*/  @!P0 BRA `(.L_x_325) ;  /* 0xfffffffc00f08947 */ /* 0x002fea000383ffff */
[----:B------:R-:W-:Y:S05]  /*10b30*/  BRA `(.L_x_341) ;  /* 0xfffffff8009c7947 */ /* 0x000fea000383ffff */
.L_x_326:
[----:B0-----:R0:W1:Y:S02]  /*10b40*/  SYNCS.PHASECHK.TRANS64.TRYWAIT P0, [R6+URZ], R5 ;  /* 0x00000005060075a7 */ /* 0x001064000800017f */
[----:B-1----:R-:W-:Y:S05]  /*10b50*/  @!P0 NANOSLEEP.SYNCS 0x989680 ;  /* 0x009896800000895d */ /* 0x002fea0003900000 */
[----:B------:R-:W1:Y:S02]  /*10b60*/  @!P0 SYNCS.PHASECHK.TRANS64 P0, [R6+URZ], R5 ;  /* 0x00000005060085a7 */ /* 0x000e64000800007f */
[----:B-1----:R-:W-:Y:S05]  /*10b70*/  @!P0 BRA `(.L_x_326) ;  /* 0xfffffffc00f08947 */ /* 0x002fea000383ffff */
[----:B------:R-:W-:Y:S05]  /*10b80*/  BRA `(.L_x_342) ;  /* 0xfffffff800ac7947 */ /* 0x000fea000383ffff */
.L_x_327:
[----:B-1----:R1:W2:Y:S02]  /*10b90*/  SYNCS.PHASECHK.TRANS64.TRYWAIT P0, [R9+URZ], R4 ;  /* 0x00000004090075a7 */ /* 0x0022a4000800017f */
[----:B--2---:R-:W-:Y:S05]  /*10ba0*/  @!P0 NANOSLEEP.SYNCS 0x989680 ;  /* 0x009896800000895d */ /* 0x004fea0003900000 */
[----:B------:R-:W2:Y:S02]  /*10bb0*/  @!P0 SYNCS.PHASECHK.TRANS64 P0, [R9+URZ], R4 ;  /* 0x00000004090085a7 */ /* 0x000ea4000800007f */
[----:B--2---:R-:W-:Y:S05]  /*10bc0*/  @!P0 BRA `(.L_x_327) ;  /* 0xfffffffc00f08947 */ /* 0x004fea000383ffff */
[----:B------:R-:W-:Y:S05]  /*10bd0*/  BRA `(.L_x_343) ;  /* 0xfffffff800b47947 */ /* 0x000fea000383ffff */
.L_x_344:
[----:B------:R-:W-:-:S00]  /*10be0*/  BRA `(.L_x_344) ;  /* 0xfffffffc00fc7947 */ /* 0x000fc0000383ffff */
[----:B------:R-:W-:-:S00]  /*10bf0*/  NOP ;  /* 0x0000000000007918 */ /* 0x000fc00000000000 */
        /* <DEDUP_REMOVED lines=8> */
.L_x_345:


//--------------------- .nv.shared._ZN7cutlass13device_kernelINS_4gemm6kernel13GemmUniversalIN4cute5tupleIJiiiiEEENS1_10collective13CollectiveMmaINS1_37MainloopSm90TmaGmmaWarpSpecializedFP8ILi9ENS5_IJNS4_1CILi2EEESB_NSA_ILi1EEEEEENS1_35KernelTmaWarpSpecializedCooperativeEEENS5_IJNSA_ILi128EEENSA_ILi256EEENSA_ILi64EEEEEENS_12float_e5m2_tENS5_IJlSC_lEEESK_SL_NS4_8TiledMMAINS4_8MMA_AtomIJNS4_4SM904GMMA31MMA_64x256x32_F32E5M2E5M2_SS_TNILNSP_7ScaleInE1ELSR_1EEEEEENS4_6LayoutINS5_IJSB_SC_SC_EEENS5_IJSC_NSA_ILi0EEESW_EEEEENS5_IJNS4_10UnderscoreESZ_SZ_EEEEENS4_23SM90_TMA_LOAD_MULTICASTENS4_14ComposedLayoutINS4_7SwizzleILi2ELi4ELi3EEENS4_18smem_ptr_flag_bitsILi8EEENSU_INS5_IJNSA_ILi8EEESI_EEENS5_IJSI_SC_EEEEEEEvNS4_8identityES12_S1C_vS1D_EENS_8epilogue10collective6detail29Sm90TmaWarpSpecializedAdapterINS1G_15DefaultEpilogueISK_SL_SL_NS1F_6thread17LinearCombinationISK_Li1EffLNS1K_9ScaleType4KindE0ELNS_15FloatRoundStyleE2ESK_EENS1_15EpilogueDefaultEEEEEvvEEEEvNT_6ParamsE --------------------------
	.section	.nv.shared._ZN7cutlass13device_kernelINS_4gemm6kernel13GemmUniversalIN4cute5tupleIJiiiiEEENS1_10collective13CollectiveMmaINS1_37MainloopSm90TmaGmmaWarpSpecializedFP8ILi9ENS5_IJNS4_1CILi2EEESB_NSA_ILi1EEEEEENS1_35KernelTmaWarpSpecializedCooperativeEEENS5_IJNSA_ILi128EEENSA_ILi256EEENSA_ILi64EEEEEENS_12float_e5m2_tENS5_IJlSC_lEEESK_SL_NS4_8TiledMMAINS4_8MMA_AtomIJNS4_4SM904GMMA31MMA_64x256x32_F32E5M2E5M2_SS_TNILNSP_7ScaleInE1ELSR_1EEEEEENS4_6LayoutINS5_IJSB_SC_SC_EEENS5_IJSC_NSA_ILi0EEESW_EEEEENS5_IJNS4_10UnderscoreESZ_SZ_EEEEENS4_23SM90_TMA_LOAD_MULTICASTENS4_14ComposedLayoutINS4_7SwizzleILi2ELi4ELi3EEENS4_18smem_ptr_flag_bitsILi8EEENSU_INS5_IJNSA_ILi8EEESI_EEENS5_IJSI_SC_EEEEEEEvNS4_8identityES12_S1C_vS1D_EENS_8epilogue10collective6detail29Sm90TmaWarpSpecializedAdapterINS1G_15DefaultEpilogueISK_SL_SL_NS1F_6thread17LinearCombinationISK_Li1EffLNS1K_9ScaleType4KindE0ELNS_15FloatRoundStyleE2ESK_EENS1_15EpilogueDefaultEEEEEvvEEEEvNT_6ParamsE,"aw",@nobits
	.sectionflags	@""
	.align	16
	.zero		1024


//--------------------- .nv.shared.reserved.0     --------------------------
	.section	.nv.shared.reserved.0,"aw",@nobits
	.weak		__nv_reservedSMEM_offset_0_alias
	.size		__nv_reservedSMEM_offset_0_alias, 0, 0
	.other		__nv_reservedSMEM_offset_0_alias,@"STO_CUDA_RESERVED_SHARED STV_DEFAULT"
__nv_reservedSMEM_offset_0_alias:
	.zero		0


//--------------------- .nv.global                --------------------------
	.section	.nv.global,"aw",@nobits
.nv.global:
	.type		_ZN39_INTERNAL_97ac9613_4_k_cu_b06e7f01_50374cute1_E,@object
	.size		_ZN39_INTERNAL_97ac9613_4_k_cu_b06e7f01_50374cute1_E,(_ZN39_INTERNAL_97ac9613_4_k_cu_b06e7f01_50374cuda3std3__45__cpo6cbeginE - _ZN39_INTERNAL_97ac9613_4_k_cu_b06e7f01_50374cute1_E)
_ZN39_INTERNAL_97ac9613_4_k_cu_b06e7f01_50374cute1_E:
	.zero		1
	.type		_ZN39_INTERNAL_97ac9613_4_k_cu_b06e7f01_50374cuda3std3__45__cpo6cbeginE,@object
	.size		_ZN39_INTERNAL_97ac9613_4_k_cu_b06e7f01_50374cuda3std3__45__cpo6cbeginE,(_ZN39_INTERNAL_97ac9613_4_k_cu_b06e7f01_50374cuda3std3__48in_placeE - _ZN39_INTERNAL_97ac9613_4_k_cu_b06e7f01_50374cuda3std3__45__cpo6cbeginE)
_ZN39_INTERNAL_97ac9613_4_k_cu_b06e7f01_50374cuda3std3__45__cpo6cbeginE:
	.zero		1
	.type		_ZN39_INTERNAL_97ac9613_4_k_cu_b06e7f01_50374cuda3std3__48in_placeE,@object
	.size		_ZN39_INTERNAL_97ac9613_4_k_cu_b06e7f01_50374cuda3std3__48in_placeE,(_ZN39_INTERNAL_97ac9613_4_k_cu_b06e7f01_50374cuda3std6ranges3__45__cpo9iter_moveE - _ZN39_INTERNAL_97ac9613_4_k_cu_b06e7f01_50374cuda3std3__48in_placeE)
_ZN39_INTERNAL_97ac9613_4_k_cu_b06e7f01_50374cuda3std3__48in_placeE:
	.zero		1
	.type		_ZN39_INTERNAL_97ac9613_4_k_cu_b06e7f01_50374cuda3std6ranges3__45__cpo9iter_moveE,@object
	.size		_ZN39_INTERNAL_97ac9613_4_k_cu_b06e7f01_50374cuda3std6ranges3__45__cpo9iter_moveE,(_ZN39_INTERNAL_97ac9613_4_k_cu_b06e7f01_50374cuda3std3__45__cpo5beginE - _ZN39_INTERNAL_97ac9613_4_k_cu_b06e7f01_50374cuda3std6ranges3__45__cpo9iter_moveE)
_ZN39_INTERNAL_97ac9613_4_k_cu_b06e7f01_50374cuda3std6ranges3__45__cpo9iter_moveE:
	.zero		1
	.type		_ZN39_INTERNAL_97ac9613_4_k_cu_b06e7f01_50374cuda3std3__45__cpo5beginE,@object
	.size		_ZN39_INTERNAL_97ac9613_4_k_cu_b06e7f01_50374cuda3std3__45__cpo5beginE,(_ZN39_INTERNAL_97ac9613_4_k_cu_b06e7f01_50374cuda3std3__441_GLOBAL__N__97ac9613_4_k_cu_b06e7f01_50376ignoreE - _ZN39_INTERNAL_97ac9613_4_k_cu_b06e7f01_50374cuda3std3__45__cpo5beginE)
_ZN39_INTERNAL_97ac9613_4_k_cu_b06e7f01_50374cuda3std3__45__cpo5beginE:
	.zero		1
	.type		_ZN39_INTERNAL_97ac9613_4_k_cu_b06e7f01_50374cuda3std3__441_GLOBAL__N__97ac9613_4_k_cu_b06e7f01_50376ignoreE,@object
	.size		_ZN39_INTERNAL_97ac9613_4_k_cu_b06e7f01_50374cuda3std3__441_GLOBAL__N__97ac9613_4_k_cu_b06e7f01_50376ignoreE,(_ZN39_INTERNAL_97ac9613_4_k_cu_b06e7f01_50374cute7productE - _ZN39_INTERNAL_97ac9613_4_k_cu_b06e7f01_50374cuda3std3__441_GLOBAL__N__97ac9613_4_k_cu_b06e7f01_50376ignoreE)
_ZN39_INTERNAL_97ac9613_4_k_cu_b06e7f01_50374cuda3std3__441_GLOBAL__N__97ac9613_4_k_cu_b06e7f01_50376ignoreE:
	.zero		1
	.type		_ZN39_INTERNAL_97ac9613_4_k_cu_b06e7f01_50374cute7productE,@object
	.size		_ZN39_INTERNAL_97ac9613_4_k_cu_b06e7f01_50374cute7productE,(_ZN39_INTERNAL_97ac9613_4_k_cu_b06e7f01_50374cuda3std3__45__cpo3endE - _ZN39_INTERNAL_97ac9613_4_k_cu_b06e7f01_50374cute7productE)
_ZN39_INTERNAL_97ac9613_4_k_cu_b06e7f01_50374cute7productE:
	.zero		1
	.type		_ZN39_INTERNAL_97ac9613_4_k_cu_b06e7f01_50374cuda3std3__45__cpo3endE,@object
	.size		_ZN39_INTERNAL_97ac9613_4_k_cu_b06e7f01_50374cuda3std3__45__cpo3endE,(_ZN39_INTERNAL_97ac9613_4_k_cu_b06e7f01_50374cuda3std3__419piecewise_constructE - _ZN39_INTERNAL_97ac9613_4_k_cu_b06e7f01_50374cuda3std3__45__cpo3endE)
_ZN39_INTERNAL_97ac9613_4_k_cu_b06e7f01_50374cuda3std3__45__cpo3endE:
	.zero		1
	.type		_ZN39_INTERNAL_97ac9613_4_k_cu_b06e7f01_50374cuda3std3__419piecewise_constructE,@object
	.size		_ZN39_INTERNAL_97ac9613_4_k_cu_b06e7f01_50374cuda3std3__419piecewise_constructE,(_ZN39_INTERNAL_97ac9613_4_k_cu_b06e7f01_50374cuda3std3__45__cpo4cendE - _ZN39_INTERNAL_97ac9613_4_k_cu_b06e7f01_50374cuda3std3__419piecewise_constructE)
_ZN39_INTERNAL_97ac9613_4_k_cu_b06e7f01_50374cuda3std3__419piecewise_constructE:
	.zero		1
	.type		_ZN39_INTERNAL_97ac9613_4_k_cu_b06e7f01_50374cuda3std3__45__cpo4cendE,@object
	.size		_ZN39_INTERNAL_97ac9613_4_k_cu_b06e7f01_50374cuda3std3__45__cpo4cendE,(_ZN39_INTERNAL_97ac9613_4_k_cu_b06e7f01_50374cuda3std6ranges3__45__cpo4swapE - _ZN39_INTERNAL_97ac9613_4_k_cu_b06e7f01_50374cuda3std3__45__cpo4cendE)
_ZN39_INTERNAL_97ac9613_4_k_cu_b06e7f01_50374cuda3std3__45__cpo4cendE:
	.zero		1
	.type		_ZN39_INTERNAL_97ac9613_4_k_cu_b06e7f01_50374cuda3std6ranges3__45__cpo4swapE,@object
	.size		_ZN39_INTERNAL_97ac9613_4_k_cu_b06e7f01_50374cuda3std6ranges3__45__cpo4swapE,(.L_7 - _ZN39_INTERNAL_97ac9613_4_k_cu_b06e7f01_50374cuda3std6ranges3__45__cpo4swapE)
_ZN39_INTERNAL_97ac9613_4_k_cu_b06e7f01_50374cuda3std6ranges3__45__cpo4swapE:
	.zero		1
.L_7:


//--------------------- .nv.constant0._ZN7cutlass13device_kernelINS_4gemm6kernel13GemmUniversalIN4cute5tupleIJiiiiEEENS1_10collective13CollectiveMmaINS1_37MainloopSm90TmaGmmaWarpSpecializedFP8ILi9ENS5_IJNS4_1CILi2EEESB_NSA_ILi1EEEEEENS1_35KernelTmaWarpSpecializedCooperativeEEENS5_IJNSA_ILi128EEENSA_ILi256EEENSA_ILi64EEEEEENS_12float_e5m2_tENS5_IJlSC_lEEESK_SL_NS4_8TiledMMAINS4_8MMA_AtomIJNS4_4SM904GMMA31MMA_64x256x32_F32E5M2E5M2_SS_TNILNSP_7ScaleInE1ELSR_1EEEEEENS4_6LayoutINS5_IJSB_SC_SC_EEENS5_IJSC_NSA_ILi0EEESW_EEEEENS5_IJNS4_10UnderscoreESZ_SZ_EEEEENS4_23SM90_TMA_LOAD_MULTICASTENS4_14ComposedLayoutINS4_7SwizzleILi2ELi4ELi3EEENS4_18smem_ptr_flag_bitsILi8EEENSU_INS5_IJNSA_ILi8EEESI_EEENS5_IJSI_SC_EEEEEEEvNS4_8identityES12_S1C_vS1D_EENS_8epilogue10collective6detail29Sm90TmaWarpSpecializedAdapterINS1G_15DefaultEpilogueISK_SL_SL_NS1F_6thread17LinearCombinationISK_Li1EffLNS1K_9ScaleType4KindE0ELNS_15FloatRoundStyleE2ESK_EENS1_15EpilogueDefaultEEEEEvvEEEEvNT_6ParamsE --------------------------
	.section	.nv.constant0._ZN7cutlass13device_kernelINS_4gemm6kernel13GemmUniversalIN4cute5tupleIJiiiiEEENS1_10collective13CollectiveMmaINS1_37MainloopSm90TmaGmmaWarpSpecializedFP8ILi9ENS5_IJNS4_1CILi2EEESB_NSA_ILi1EEEEEENS1_35KernelTmaWarpSpecializedCooperativeEEENS5_IJNSA_ILi128EEENSA_ILi256EEENSA_ILi64EEEEEENS_12float_e5m2_tENS5_IJlSC_lEEESK_SL_NS4_8TiledMMAINS4_8MMA_AtomIJNS4_4SM904GMMA31MMA_64x256x32_F32E5M2E5M2_SS_TNILNSP_7ScaleInE1ELSR_1EEEEEENS4_6LayoutINS5_IJSB_SC_SC_EEENS5_IJSC_NSA_ILi0EEESW_EEEEENS5_IJNS4_10UnderscoreESZ_SZ_EEEEENS4_23SM90_TMA_LOAD_MULTICASTENS4_14ComposedLayoutINS4_7SwizzleILi2ELi4ELi3EEENS4_18smem_ptr_flag_bitsILi8EEENSU_INS5_IJNSA_ILi8EEESI_EEENS5_IJSI_SC_EEEEEEEvNS4_8identityES12_S1C_vS1D_EENS_8epilogue10collective6detail29Sm90TmaWarpSpecializedAdapterINS1G_15DefaultEpilogueISK_SL_SL_NS1F_6thread17LinearCombinationISK_Li1EffLNS1K_9ScaleType4KindE0ELNS_15FloatRoundStyleE2ESK_EENS1_15EpilogueDefaultEEEEEvvEEEEvNT_6ParamsE,"a",@progbits
	.sectionflags	@""
	.align	4
.nv.constant0._ZN7cutlass13device_kernelINS_4gemm6kernel13GemmUniversalIN4cute5tupleIJiiiiEEENS1_10collective13CollectiveMmaINS1_37MainloopSm90TmaGmmaWarpSpecializedFP8ILi9ENS5_IJNS4_1CILi2EEESB_NSA_ILi1EEEEEENS1_35KernelTmaWarpSpecializedCooperativeEEENS5_IJNSA_ILi128EEENSA_ILi256EEENSA_ILi64EEEEEENS_12float_e5m2_tENS5_IJlSC_lEEESK_SL_NS4_8TiledMMAINS4_8MMA_AtomIJNS4_4SM904GMMA31MMA_64x256x32_F32E5M2E5M2_SS_TNILNSP_7ScaleInE1ELSR_1EEEEEENS4_6LayoutINS5_IJSB_SC_SC_EEENS5_IJSC_NSA_ILi0EEESW_EEEEENS5_IJNS4_10UnderscoreESZ_SZ_EEEEENS4_23SM90_TMA_LOAD_MULTICASTENS4_14ComposedLayoutINS4_7SwizzleILi2ELi4ELi3EEENS4_18smem_ptr_flag_bitsILi8EEENSU_INS5_IJNSA_ILi8EEESI_EEENS5_IJSI_SC_EEEEEEEvNS4_8identityES12_S1C_vS1D_EENS_8epilogue10collective6detail29Sm90TmaWarpSpecializedAdapterINS1G_15DefaultEpilogueISK_SL_SL_NS1F_6thread17LinearCombinationISK_Li1EffLNS1K_9ScaleType4KindE0ELNS_15FloatRoundStyleE2ESK_EENS1_15EpilogueDefaultEEEEEvvEEEEvNT_6ParamsE:
	.zero		1664


//--------------------- SYMBOLS --------------------------

	.type		.nv.reservedSmem.offset0,@object
	.size		.nv.reservedSmem.offset0,0x4
